def gluon_wgmma(
    a_ptr,
    b_ptr,
    c_ptr,
    M,
    N,
    K,
    stride_am,
    stride_bk,
    stride_cm,
    BLOCK_M: gl.constexpr,
    BLOCK_N: gl.constexpr,
    BLOCK_K: gl.constexpr,
    DTYPE: gl.constexpr,
    A_LAYOUT: gl.constexpr,
    B_LAYOUT: gl.constexpr,
    C_LAYOUT: gl.constexpr,
    B_SHAPE: gl.constexpr,
    TRANS_B: gl.constexpr,
    NUM_BUFFERS: gl.constexpr,
    NUM_WARPS: gl.constexpr,
):
    a_desc = tma.make_tensor_descriptor(
        a_ptr, [M, K], [stride_am, 1], [BLOCK_M, BLOCK_K], A_LAYOUT
    )
    b_desc = tma.make_tensor_descriptor(
        b_ptr,
        [N, K] if TRANS_B else [K, N],
        [stride_bk, 1],
        B_SHAPE,
        B_LAYOUT,
    )
    c_desc = tma.make_tensor_descriptor(
        c_ptr, [M, N], [stride_cm, 1], [BLOCK_M, BLOCK_N], C_LAYOUT
    )

    a_bufs = gl.allocate_shared_memory(
        DTYPE, [NUM_BUFFERS, BLOCK_M, BLOCK_K], A_LAYOUT
    )
    b_bufs = gl.allocate_shared_memory(DTYPE, [NUM_BUFFERS] + B_SHAPE, B_LAYOUT)

    pid_m = gl.program_id(0)
    pid_n = gl.program_id(1)
    off_m = pid_m * BLOCK_M
    off_n = pid_n * BLOCK_N

    mma_layout: gl.constexpr = pick_wgmma_layout(DTYPE, BLOCK_M, BLOCK_N, NUM_WARPS)
    acc = warpgroup_mma_init(
        gl.zeros((BLOCK_M, BLOCK_N), dtype=gl.float32, layout=mma_layout)
    )

    bars = gl.allocate_shared_memory(
        gl.int64, [NUM_BUFFERS, 1], mbarrier.MBarrierLayout()
    )
    for i in gl.static_range(NUM_BUFFERS):
        mbarrier.init(bars.index(i), count=1)
    idx = 0
    phase = 0

    for k in range(0, K, BLOCK_K):
        a = a_bufs.index(idx)
        b = b_bufs.index(idx)
        bar = bars.index(idx)
        mbarrier.expect(bar, a_desc.block_type.nbytes + b_desc.block_type.nbytes)
        tma.async_copy_global_to_shared(a_desc, [off_m, k], bar, a)
        tma.async_copy_global_to_shared(
            b_desc, [off_n, k] if TRANS_B else [k, off_n], bar, b
        )
        mbarrier.wait(bar, phase=phase)

        if TRANS_B:
            b = b.permute((1, 0))
        acc = warpgroup_mma_wait(num_outstanding=0, deps=(acc,))
        acc = warpgroup_mma(a, b, acc, is_async=True)

        idx += 1
        if idx == NUM_BUFFERS:
            idx = 0
            phase ^= 1

    acc = warpgroup_mma_wait(num_outstanding=0, deps=(acc,))
    for i in gl.static_range(NUM_BUFFERS):
        mbarrier.invalidate(bars.index(i))

    c_smem = gl.allocate_shared_memory(DTYPE, [BLOCK_M, BLOCK_N], C_LAYOUT)
    c_smem.store(acc.to(DTYPE))
    fence_async_shared()
    tma.async_copy_shared_to_global(c_desc, [off_m, off_n], c_smem)
    tma.store_wait(pendings=0)

# config = {"BLOCK_K": 128, "BLOCK_M": 256, "BLOCK_N": 256, "arch": "sm_90", "dtype": "bf16", "num_buffers": 2, "num_warps": 8, "trans_b": 1}
# arch = sm_90


// ===== COMPILED SASS (sm_90a) =====

	.target	sm_90a

	.elftype	@"ET_EXEC"


//--------------------- .note.nv.tkinfo           --------------------------
	.section	.note.nv.tkinfo,"",@"SHT_NOTE"
	.sectionflags	@"SHF_NOTE_NV_TKINFO"
	.tkinfo
        /*0018*/ 	.word	0x00000002
        /*0030*/ 	.string	""
        /*0030*/ 	.string	"ptxas"
        /*0030*/ 	.string	"Cuda compilation tools, release 13.0, V13.0.88"
        /*0030*/ 	.string	"Build cuda_13.0.r13.0/compiler.36424714_0"
        /*0030*/ 	.string	"-v  -suppress-debug-info  -lineinfo  -arch sm_90a "



//--------------------- .note.nv.cuinfo           --------------------------
	.section	.note.nv.cuinfo,"",@"SHT_NOTE"
	.sectionflags	@"SHF_NOTE_NV_CUINFO"
        /*0018*/ 	.short	0x0002
        /*001a*/ 	.short	0x005a
        /*001c*/ 	.short	0x0082
	.zero		2


//--------------------- .nv.info                  --------------------------
	.section	.nv.info,"",@"SHT_CUDA_INFO"
	.align	4


	//----- nvinfo : EIATTR_REGCOUNT
	.align		4
        /*0000*/ 	.byte	0x04, 0x2f
        /*0002*/ 	.short	(.L_1 - .L_0)
	.align		4
.L_0:
        /*0004*/ 	.word	index@(gluon_wgmma)
        /*0008*/ 	.word	0x000000ff


	//----- nvinfo : EIATTR_FRAME_SIZE
	.align		4
.L_1:
        /*000c*/ 	.byte	0x04, 0x11
        /*000e*/ 	.short	(.L_3 - .L_2)
	.align		4
.L_2:
        /*0010*/ 	.word	index@(gluon_wgmma)
        /*0014*/ 	.word	0x00000270


	//----- nvinfo : EIATTR_MIN_STACK_SIZE
	.align		4
.L_3:
        /*0018*/ 	.byte	0x04, 0x12
        /*001a*/ 	.short	(.L_5 - .L_4)
	.align		4
.L_4:
        /*001c*/ 	.word	index@(gluon_wgmma)
        /*0020*/ 	.word	0x00000270
.L_5:


//--------------------- .nv.compat                --------------------------
	.section	.nv.compat,"",@"SHT_CUDA_COMPAT_INFO"
	.align	4
        /*0000*/ 	.byte	0x02, 0x09, 0x01, 0x00, 0x02, 0x02, 0x04, 0x00, 0x02, 0x05, 0x05, 0x00, 0x03, 0x07, 0x01, 0x01
        /*0010*/ 	.byte	0x02, 0x03, 0x03, 0x00, 0x02, 0x06, 0x01, 0x00, 0x04, 0x0b, 0x08, 0x00, 0x00, 0x00, 0x00, 0x00
        /*0020*/ 	.byte	0x00, 0x00, 0x00, 0x00


//--------------------- .nv.info.gluon_wgmma      --------------------------
	.section	.nv.info.gluon_wgmma,"",@"SHT_CUDA_INFO"
	.sectionflags	@""
	.align	4


	//----- nvinfo : EIATTR_CUDA_API_VERSION
	.align		4
        /*0000*/ 	.byte	0x04, 0x37
        /*0002*/ 	.short	(.L_7 - .L_6)
.L_6:
        /*0004*/ 	.word	0x00000082


	//----- nvinfo : EIATTR_KPARAM_INFO
	.align		4
.L_7:
        /*0008*/ 	.byte	0x04, 0x17
        /*000a*/ 	.short	(.L_9 - .L_8)
.L_8:
        /*000c*/ 	.word	0x00000000
        /*0010*/ 	.short	0x000a
        /*0012*/ 	.short	0x0048
        /*0014*/ 	.byte	0x00, 0xf4, 0x21, 0x00


	//----- nvinfo : EIATTR_KPARAM_INFO
	.align		4
.L_9:
        /*0018*/ 	.byte	0x04, 0x17
        /*001a*/ 	.short	(.L_11 - .L_10)
.L_10:
        /*001c*/ 	.word	0x00000000
        /*0020*/ 	.short	0x0009
        /*0022*/ 	.short	0x0040
        /*0024*/ 	.byte	0x00, 0xf4, 0x21, 0x00


	//----- nvinfo : EIATTR_KPARAM_INFO
	.align		4
.L_11:
        /*0028*/ 	.byte	0x04, 0x17
        /*002a*/ 	.short	(.L_13 - .L_12)
.L_12:
        /*002c*/ 	.word	0x00000000
        /*0030*/ 	.short	0x0008
        /*0032*/ 	.short	0x0038
        /*0034*/ 	.byte	0x00, 0xf0, 0x21, 0x00


	//----- nvinfo : EIATTR_KPARAM_INFO
	.align		4
.L_13:
        /*0038*/ 	.byte	0x04, 0x17
        /*003a*/ 	.short	(.L_15 - .L_14)
.L_14:
        /*003c*/ 	.word	0x00000000
        /*0040*/ 	.short	0x0007
        /*0042*/ 	.short	0x0030
        /*0044*/ 	.byte	0x00, 0xf0, 0x21, 0x00


	//----- nvinfo : EIATTR_KPARAM_INFO
	.align		4
.L_15:
        /*0048*/ 	.byte	0x04, 0x17
        /*004a*/ 	.short	(.L_17 - .L_16)
.L_16:
        /*004c*/ 	.word	0x00000000
        /*0050*/ 	.short	0x0006
        /*0052*/ 	.short	0x0028
        /*0054*/ 	.byte	0x00, 0xf0, 0x21, 0x00


	//----- nvinfo : EIATTR_KPARAM_INFO
	.align		4
.L_17:
        /*0058*/ 	.byte	0x04, 0x17
        /*005a*/ 	.short	(.L_19 - .L_18)
.L_18:
        /*005c*/ 	.word	0x00000000
        /*0060*/ 	.short	0x0005
        /*0062*/ 	.short	0x0020
        /*0064*/ 	.byte	0x00, 0xf0, 0x11, 0x00


	//----- nvinfo : EIATTR_KPARAM_INFO
	.align		4
.L_19:
        /*0068*/ 	.byte	0x04, 0x17
        /*006a*/ 	.short	(.L_21 - .L_20)
.L_20:
        /*006c*/ 	.word	0x00000000
        /*0070*/ 	.short	0x0004
        /*0072*/ 	.short	0x001c
        /*0074*/ 	.byte	0x00, 0xf0, 0x11, 0x00


	//----- nvinfo : EIATTR_KPARAM_INFO
	.align		4
.L_21:
        /*0078*/ 	.byte	0x04, 0x17
        /*007a*/ 	.short	(.L_23 - .L_22)
.L_22:
        /*007c*/ 	.word	0x00000000
        /*0080*/ 	.short	0x0003
        /*0082*/ 	.short	0x0018
        /*0084*/ 	.byte	0x00, 0xf0, 0x11, 0x00


	//----- nvinfo : EIATTR_KPARAM_INFO
	.align		4
.L_23:
        /*0088*/ 	.byte	0x04, 0x17
        /*008a*/ 	.short	(.L_25 - .L_24)
.L_24:
        /*008c*/ 	.word	0x00000000
        /*0090*/ 	.short	0x0002
        /*0092*/ 	.short	0x0010
        /*0094*/ 	.byte	0x00, 0xf4, 0x21, 0x00


	//----- nvinfo : EIATTR_KPARAM_INFO
	.align		4
.L_25:
        /*0098*/ 	.byte	0x04, 0x17
        /*009a*/ 	.short	(.L_27 - .L_26)
.L_26:
        /*009c*/ 	.word	0x00000000
        /*00a0*/ 	.short	0x0001
        /*00a2*/ 	.short	0x0008
        /*00a4*/ 	.byte	0x00, 0xf4, 0x21, 0x00


	//----- nvinfo : EIATTR_KPARAM_INFO
	.align		4
.L_27:
        /*00a8*/ 	.byte	0x04, 0x17
        /*00aa*/ 	.short	(.L_29 - .L_28)
.L_28:
        /*00ac*/ 	.word	0x00000000
        /*00b0*/ 	.short	0x0000
        /*00b2*/ 	.short	0x0000
        /*00b4*/ 	.byte	0x00, 0xf4, 0x21, 0x00


	//----- nvinfo : EIATTR_SPARSE_MMA_MASK
	.align		4
.L_29:
        /*00b8*/ 	.byte	0x03, 0x50
        /*00ba*/ 	.short	0x0000


	//----- nvinfo : EIATTR_MAXREG_COUNT
	.align		4
        /*00bc*/ 	.byte	0x03, 0x1b
        /*00be*/ 	.short	0x00ff


	//----- nvinfo : EIATTR_NUM_BARRIERS
	.align		4
        /*00c0*/ 	.byte	0x02, 0x4c
        /*00c2*/ 	.byte	0x01
	.zero		1


	//----- nvinfo : EIATTR_ANNOTATIONS
	.align		4
        /*00c4*/ 	.byte	0x04, 0x55
        /*00c6*/ 	.short	(.L_31 - .L_30)


	//   ....[0]....
.L_30:
        /*00c8*/ 	.word	0x00000001
        /*00cc*/ 	.byte	0x70, 0x11, 0x00, 0x00, 0x01, 0x00, 0x00, 0x00, 0xc0, 0x12, 0x00, 0x00, 0x01, 0x00, 0x00, 0x00
        /* <DEDUP_REMOVED lines=272> */
        /*11dc*/ 	.byte	0xe0, 0x47, 0x00, 0x00, 0x01, 0x00, 0x00, 0x00, 0xf0, 0x47, 0x00, 0x00


	//----- nvinfo : EIATTR_MERCURY_ISA_VERSION
	.align		4
.L_31:
        /*11e8*/ 	.byte	0x03, 0x5f
        /*11ea*/ 	.short	0x0101


	//----- nvinfo : EIATTR_INT_WARP_WIDE_INSTR_OFFSETS
	.align		4
        /*11ec*/ 	.byte	0x04, 0x31
        /*11ee*/ 	.short	(.L_33 - .L_32)


	//   ....[0]....
.L_32:
        /*11f0*/ 	.word	0x000012f0


	//   ....[1]....
        /*11f4*/ 	.word	0x00001310


	//   ....[2]....
        /*11f8*/ 	.word	0x000013d0


	//   ....[3]....
        /*11fc*/ 	.word	0x00002cc0


	//   ....[4]....
        /*1200*/ 	.word	0x00002cd0


	//   ....[5]....
        /*1204*/ 	.word	0x00002d50


	//   ....[6]....
        /*1208*/ 	.word	0x00002d60


	//   ....[7]....
        /*120c*/ 	.word	0x00004a30


	//   ....[8]....
        /*1210*/ 	.word	0x00004a50


	//----- nvinfo : EIATTR_COOP_GROUP_MASK_REGIDS
	.align		4
.L_33:
        /*1214*/ 	.byte	0x04, 0x29
        /*1216*/ 	.short	(.L_35 - .L_34)


	//   ....[0]....
.L_34:
        /*1218*/ 	.word	0xffffffff


	//   ....[1]....
        /*121c*/ 	.word	0xffffffff


	//   ....[2]....
        /*1220*/ 	.word	0xffffffff


	//----- nvinfo : EIATTR_COOP_GROUP_INSTR_OFFSETS
	.align		4
.L_35:
        /*1224*/ 	.byte	0x04, 0x28
        /*1226*/ 	.short	(.L_37 - .L_36)


	//   ....[0]....
.L_36:
        /*1228*/ 	.word	0x00000170


	//   ....[1]....
        /*122c*/ 	.word	0x00000710


	//   ....[2]....
        /*1230*/ 	.word	0x00000d00


	//----- nvinfo : EIATTR_MBARRIER_INSTR_OFFSETS
	.align		4
.L_37:
        /*1234*/ 	.byte	0x04, 0x39
        /*1236*/ 	.short	(.L_39 - .L_38)


	//   ....[0]....
.L_38:
        /*1238*/ 	.word	0x00001e00
        /*123c*/ 	.word	0x000000ff
        /*1240*/ 	.word	0x00040000
        /*1244*/ 	.short	0x0100
        /*1246*/ 	.byte	0x38
	.zero		1


	//   ....[1]....
        /*1248*/ 	.word	0x00001fb0
        /*124c*/ 	.word	0x000000ff
        /*1250*/ 	.word	0x00040008
        /*1254*/ 	.short	0x0100
        /*1256*/ 	.byte	0x38
	.zero		1


	//   ....[2]....
        /*1258*/ 	.word	0x00002e20
        /*125c*/ 	.word	0x000000ff
        /*1260*/ 	.word	0x00040000
        /*1264*/ 	.short	0x010a
        /*1266*/ 	.byte	0x15
	.zero		1


	//   ....[3]....
        /*1268*/ 	.word	0x00003f20
        /*126c*/ 	.word	0x000000ff
        /*1270*/ 	.word	0x00040000
        /*1274*/ 	.short	0x0108
        /*1276*/ 	.byte	0x38
	.zero		1


	//   ....[4]....
        /*1278*/ 	.word	0x00003fd0
        /*127c*/ 	.word	0x000000ff
        /*1280*/ 	.word	0x00040008
        /*1284*/ 	.short	0x0108
        /*1286*/ 	.byte	0x38
	.zero		1


	//   ....[5]....
        /*1288*/ 	.word	0x000053a0
        /*128c*/ 	.word	0x000000ff
        /*1290*/ 	.word	0x00040000
        /*1294*/ 	.short	0x010a
        /*1296*/ 	.byte	0x15
	.zero		1


	//----- nvinfo : EIATTR_NUM_MBARRIERS
	.align		4
.L_39:
        /*1298*/ 	.byte	0x03, 0x38
        /*129a*/ 	.short	0x0002


	//----- nvinfo : EIATTR_EXIT_INSTR_OFFSETS
	.align		4
        /*129c*/ 	.byte	0x04, 0x1c
        /*129e*/ 	.short	(.L_41 - .L_40)


	//   ....[0]....
.L_40:
        /*12a0*/ 	.word	0x00005390


	//----- nvinfo : EIATTR_REQNTID
	.align		4
.L_41:
        /*12a4*/ 	.byte	0x04, 0x10
        /*12a6*/ 	.short	(.L_43 - .L_42)
.L_42:
        /*12a8*/ 	.word	0x00000100
        /*12ac*/ 	.word	0x00000001
        /*12b0*/ 	.word	0x00000001


	//----- nvinfo : EIATTR_CRS_STACK_SIZE
	.align		4
.L_43:
        /*12b4*/ 	.byte	0x04, 0x1e
        /*12b6*/ 	.short	(.L_45 - .L_44)
.L_44:
        /*12b8*/ 	.word	0x00000000


	//----- nvinfo : EIATTR_CBANK_PARAM_SIZE
	.align		4
.L_45:
        /*12bc*/ 	.byte	0x03, 0x19
        /*12be*/ 	.short	0x0050


	//----- nvinfo : EIATTR_PARAM_CBANK
	.align		4
        /*12c0*/ 	.byte	0x04, 0x0a
        /*12c2*/ 	.short	(.L_47 - .L_46)
	.align		4
.L_46:
        /*12c4*/ 	.word	index@(.nv.constant0.gluon_wgmma)
        /*12c8*/ 	.short	0x0210
        /*12ca*/ 	.short	0x0050


	//----- nvinfo : EIATTR_SW_WAR
	.align		4
.L_47:
        /*12cc*/ 	.byte	0x04, 0x36
        /*12ce*/ 	.short	(.L_49 - .L_48)
.L_48:
        /*12d0*/ 	.word	0x00000008
.L_49:


//--------------------- .nv.callgraph             --------------------------
	.section	.nv.callgraph,"",@"SHT_CUDA_CALLGRAPH"
	.align	4
	.sectionentsize	8
	.align		4
        /*0000*/ 	.word	0x00000000
	.align		4
        /*0004*/ 	.word	0xffffffff
	.align		4
        /*0008*/ 	.word	0x00000000
	.align		4
        /*000c*/ 	.word	0xfffffffe
	.align		4
        /*0010*/ 	.word	0x00000000
	.align		4
        /*0014*/ 	.word	0xfffffffd
	.align		4
        /*0018*/ 	.word	0x00000000
	.align		4
        /*001c*/ 	.word	0xfffffffc


//--------------------- .text.gluon_wgmma         --------------------------
	.section	.text.gluon_wgmma,"ax",@progbits
	.align	128
        .global         gluon_wgmma
        .type           gluon_wgmma,@function
        .size           gluon_wgmma,(.L_x_52 - gluon_wgmma)
        .other          gluon_wgmma,@"STO_CUDA_ENTRY STV_DEFAULT"
gluon_wgmma:
.text.gluon_wgmma:
[----:B------:R-:W1:Y:S01]  /*0000*/  LDC R1, c[0x0][0x28] ;  /* 0x00000a00ff017b82 */ /* 0x000e620000000800 */
[----:B------:R-:W2:Y:S07]  /*0010*/  S2R R3, SR_TID.X ;  /* 0x0000000000037919 */ /* 0x000eae0000002100 */
[----:B------:R-:W3:Y:S01]  /*0020*/  S2UR UR4, SR_CgaCtaId ;  /* 0x00000000000479c3 */ /* 0x000ee20000008800 */
[----:B------:R-:W-:Y:S01]  /*0030*/  UMOV UR56, 0x400 ;  /* 0x0000040000387882 */ /* 0x000fe20000000000 */
[----:B------:R-:W-:Y:S01]  /*0040*/  ULDC UR6, c[0x0][0xc] ;  /* 0x0000030000067ab9 */ /* 0x000fe20000000800 */
[----:B------:R-:W-:Y:S01]  /*0050*/  ULDC.64 UR48, c[0x0][0x250] ;  /* 0x0000940000307ab9 */ /* 0x000fe20000000a00 */
[----:B------:R-:W-:Y:S01]  /*0060*/  UMOV UR55, URZ ;  /* 0x0000003f00377c82 */ /* 0x000fe20008000000 */
[----:B------:R-:W-:Y:S01]  /*0070*/  BSSY B0, `(.L_x_0) ;  /* 0x000001f000007945 */ /* 0x000fe20003800000 */
[----:B-1----:R-:W-:-:S02]  /*0080*/  VIADD R1, R1, 0xfffffd90 ;  /* 0xfffffd9001017836 */ /* 0x002fc40000000000 */
[----:B------:R-:W1:Y:S08]  /*0090*/  LDC R6, c[0x0][0x228] ;  /* 0x00008a00ff067b82 */ /* 0x000e700000000800 */
[----:B------:R-:W4:Y:S08]  /*00a0*/  LDC R13, c[0x0][0x230] ;  /* 0x00008c00ff0d7b82 */ /* 0x000f300000000800 */
[----:B------:R-:W-:Y:S01]  /*00b0*/  S2UR UR50, SR_CTAID.Y ;  /* 0x00000000003279c3 */ /* 0x000fe20000002600 */
[----:B---3--:R-:W-:-:S03]  /*00c0*/  ULEA UR56, UR4, UR56, 0x18 ;  /* 0x0000003804387291 */ /* 0x008fc6000f8ec03f */
[----:B------:R-:W-:Y:S01]  /*00d0*/  ULDC UR4, c[0x0][0x10] ;  /* 0x0000040000047ab9 */ /* 0x000fe20000000800 */
[----:B--2---:R-:W-:-:S03]  /*00e0*/  LOP3.LUT R2, R3, 0xff, RZ, 0xc0, !PT ;  /* 0x000000ff03027812 */ /* 0x004fc600078ec0ff */
[----:B------:R-:W2:Y:S01]  /*00f0*/  S2UR UR5, SR_CTAID.Z ;  /* 0x00000000000579c3 */ /* 0x000ea20000002700 */
[----:B-1----:R-:W-:Y:S01]  /*0100*/  VIADD R6, R6, 0xffffffff ;  /* 0xffffffff06067836 */ /* 0x002fe20000000000 */
[C---:B------:R-:W-:Y:S02]  /*0110*/  ISETP.GE.U32.AND P0, PT, R2.reuse, 0x20, PT ;  /* 0x000000200200780c */ /* 0x040fe40003f06070 */
[C---:B------:R-:W-:Y:S02]  /*0120*/  ISETP.NE.U32.AND P2, PT, R2.reuse, RZ, PT ;  /* 0x000000ff0200720c */ /* 0x040fe40003f45070 */
[----:B------:R-:W-:Y:S02]  /*0130*/  LEA R12, R2, UR56, 0x2 ;  /* 0x00000038020c7c11 */ /* 0x000fe4000f8e10ff */
[----:B------:R-:W1:Y:S01]  /*0140*/  S2UR UR51, SR_CTAID.X ;  /* 0x00000000003379c3 */ /* 0x000e620000002500 */
[----:B----4-:R-:W-:-:S06]  /*0150*/  VIADD R9, R13, 0xffffffff ;  /* 0xffffffff0d097836 */ /* 0x010fcc0000000000 */
[----:B------:R3:W-:Y:S01]  /*0160*/  @!P0 STS [R12], RZ ;  /* 0x000000ff0c008388 */ /* 0x0007e20000000800 */
[----:B------:R-:W-:-:S03]  /*0170*/  NOP ;  /* 0x0000000000007918 */ /* 0x000fc60000000000 */
[----:B------:R3:W-:Y:S01]  /*0180*/  @!P2 STS [UR56+0x24], R6 ;  /* 0x00002406ff00a988 */ /* 0x0007e20008000838 */
[----:B--2---:R-:W-:-:S03]  /*0190*/  UIMAD UR4, UR5, UR4, UR50 ;  /* 0x00000004050472a4 */ /* 0x004fc6000f8e0232 */
[----:B------:R3:W-:Y:S01]  /*01a0*/  @!P2 STS [UR56+0x20], R9 ;  /* 0x00002009ff00a988 */ /* 0x0007e20008000838 */
[----:B-1----:R-:W-:-:S04]  /*01b0*/  UIMAD UR4, UR4, UR6, UR51 ;  /* 0x00000006040472a4 */ /* 0x002fc8000f8e0233 */
[----:B------:R-:W-:-:S04]  /*01c0*/  UIMAD UR8, UR4, 0x180, URZ ;  /* 0x00000180040878a4 */ /* 0x000fc8000f8e023f */
[----:B------:R-:W-:-:S04]  /*01d0*/  UIADD3 UR4, UP0, UR8, UR48, URZ ;  /* 0x0000003008047290 */ /* 0x000fc8000ff1e03f */
[----:B------:R-:W-:Y:S01]  /*01e0*/  ULEA.HI.X.SX32 UR5, UR8, UR49, 0x1, UP0 ;  /* 0x0000003108057291 */ /* 0x000fe200080f0e3f */
[----:B---3--:R-:W-:Y:S11]  /*01f0*/  @P2 BRA `(.L_x_1) ;  /* 0x0000000000182947 */ /* 0x008ff60003800000 */
[----:B------:R-:W1:Y:S01]  /*0200*/  LDS R0, [UR56+0x8] ;  /* 0x00000838ff007984 */ /* 0x000e620008000800 */
[----:B------:R-:W2:Y:S01]  /*0210*/  LDC.64 R10, c[0x0][0x210] ;  /* 0x00008400ff0a7b82 */ /* 0x000ea20000000a00 */
[----:B------:R-:W-:Y:S02]  /*0220*/  IMAD.MOV.U32 R5, RZ, RZ, 0x70 ;  /* 0x00000070ff057424 */ /* 0x000fe400078e00ff */
[----:B--2---:R2:W-:Y:S03]  /*0230*/  STS.64 [UR56], R10 ;  /* 0x0000000aff007988 */ /* 0x0045e60008000a38 */
[----:B-1----:R-:W-:-:S05]  /*0240*/  LOP3.LUT R0, R0, 0x10, R5, 0xd8, !PT ;  /* 0x0000001000007812 */ /* 0x002fca00078ed805 */
[----:B------:R2:W-:Y:S02]  /*0250*/  STS [UR56+0x8], R0 ;  /* 0x00000800ff007988 */ /* 0x0005e40008000838 */
.L_x_1:
[----:B------:R-:W-:Y:S05]  /*0260*/  BSYNC B0 ;  /* 0x0000000000007941 */ /* 0x000fea0003800000 */
.L_x_0:
[----:B------:R-:W-:Y:S04]  /*0270*/  BSSY B0, `(.L_x_2) ;  /* 0x000000a000007945 */ /* 0x000fe80003800000 */
[----:B------:R-:W-:Y:S05]  /*0280*/  @P2 BRA `(.L_x_3) ;  /* 0x0000000000202947 */ /* 0x000fea0003800000 */
[----:B--2---:R-:W1:Y:S01]  /*0290*/  LDS R0, [UR56+0x34] ;  /* 0x00003438ff007984 */ /* 0x004e620008000800 */
[----:B------:R-:W-:Y:S02]  /*02a0*/  IMAD.MOV.U32 R5, RZ, RZ, 0x3f000000 ;  /* 0x3f000000ff057424 */ /* 0x000fe400078e00ff */
[----:B------:R-:W-:Y:S01]  /*02b0*/  @!P2 IMAD.MOV.U32 R4, RZ, RZ, 0xff ;  /* 0x000000ffff04a424 */ /* 0x000fe200078e00ff */
[----:B------:R-:W2:Y:S02]  /*02c0*/  @!P2 LDS R7, [UR56+0x38] ;  /* 0x00003838ff07a984 */ /* 0x000ea40008000800 */
[----:B-1----:R-:W-:Y:S02]  /*02d0*/  LOP3.LUT R0, R0, 0xff000000, R5, 0xb8, !PT ;  /* 0xff00000000007812 */ /* 0x002fe400078eb805 */
[----:B--2---:R-:W-:-:S03]  /*02e0*/  @!P2 LOP3.LUT R4, R7, 0xff, R4, 0xb8, !PT ;  /* 0x000000ff0704a812 */ /* 0x004fc600078eb804 */
[----:B------:R1:W-:Y:S04]  /*02f0*/  STS [UR56+0x34], R0 ;  /* 0x00003400ff007988 */ /* 0x0003e80008000838 */
[----:B------:R1:W-:Y:S02]  /*0300*/  @!P2 STS [UR56+0x38], R4 ;  /* 0x00003804ff00a988 */ /* 0x0003e40008000838 */
.L_x_3:
[----:B------:R-:W-:Y:S05]  /*0310*/  BSYNC B0 ;  /* 0x0000000000007941 */ /* 0x000fea0003800000 */
.L_x_2:
[----:B------:R-:W-:Y:S04]  /*0320*/  BSSY B0, `(.L_x_4) ;  /* 0x000000e000007945 */ /* 0x000fe80003800000 */
[----:B------:R-:W-:Y:S05]  /*0330*/  @P2 BRA `(.L_x_5) ;  /* 0x0000000000302947 */ /* 0x000fea0003800000 */
[----:B-1----:R-:W1:Y:S01]  /*0340*/  LDS R4, [UR56+0x34] ;  /* 0x00003438ff047984 */ /* 0x002e620008000800 */
[----:B--2---:R-:W2:Y:S03]  /*0350*/  LDC.64 R10, c[0x0][0x238] ;  /* 0x00008e00ff0a7b82 */ /* 0x004ea60000000a00 */
[----:B------:R-:W3:Y:S01]  /*0360*/  LDS R0, [UR56+0x1c] ;  /* 0x00001c38ff007984 */ /* 0x000ee20008000800 */
[C---:B--2---:R-:W-:Y:S01]  /*0370*/  SHF.L.U64.HI R8, R10.reuse, 0x1, R11 ;  /* 0x000000010a087819 */ /* 0x044fe2000001020b */
[----:B------:R-:W-:-:S03]  /*0380*/  IMAD.SHL.U32 R5, R10, 0x2, RZ ;  /* 0x000000020a057824 */ /* 0x000fc600078e00ff */
[--C-:B------:R-:W-:Y:S02]  /*0390*/  SHF.R.U32.HI R7, RZ, 0x4, R8.reuse ;  /* 0x00000004ff077819 */ /* 0x100fe40000011608 */
[----:B------:R-:W-:-:S05]  /*03a0*/  SHF.R.U64 R5, R5, 0x4, R8 ;  /* 0x0000000405057819 */ /* 0x000fca0000001208 */
[----:B------:R4:W-:Y:S01]  /*03b0*/  STS [UR56+0xc], R5 ;  /* 0x00000c05ff007988 */ /* 0x0009e20008000838 */
[----:B-1----:R-:W-:Y:S02]  /*03c0*/  LOP3.LUT R4, R4, 0x7, RZ, 0xb8, !PT ;  /* 0x0000000704047812 */ /* 0x002fe400078eb8ff */
[----:B---3--:R-:W-:-:S03]  /*03d0*/  LOP3.LUT R0, R0, 0xf, R7, 0xb8, !PT ;  /* 0x0000000f00007812 */ /* 0x008fc600078eb807 */
[----:B------:R4:W-:Y:S04]  /*03e0*/  STS [UR56+0x34], R4 ;  /* 0x00003404ff007988 */ /* 0x0009e80008000838 */
[----:B------:R4:W-:Y:S02]  /*03f0*/  STS [UR56+0x1c], R0 ;  /* 0x00001c00ff007988 */ /* 0x0009e40008000838 */
.L_x_5:
[----:B------:R-:W-:Y:S05]  /*0400*/  BSYNC B0 ;  /* 0x0000000000007941 */ /* 0x000fea0003800000 */
.L_x_4:
[----:B------:R-:W-:Y:S04]  /*0410*/  BSSY B1, `(.L_x_6) ;  /* 0x000001a000017945 */ /* 0x000fe80003800000 */
[----:B------:R-:W-:Y:S04]  /*0420*/  BSSY B0, `(.L_x_7) ;  /* 0x0000015000007945 */ /* 0x000fe80003800000 */
[----:B------:R-:W-:Y:S05]  /*0430*/  @P2 BRA `(.L_x_8) ;  /* 0x0000000000202947 */ /* 0x000fea0003800000 */
[----:B-12-4-:R-:W1:Y:S02]  /*0440*/  LDS R0, [UR56+0x34] ;  /* 0x00003438ff007984 */ /* 0x016e640008000800 */
[----:B-1----:R-:W-:-:S05]  /*0450*/  LOP3.LUT R0, R0, 0x38, RZ, 0xb8, !PT ;  /* 0x0000003800007812 */ /* 0x002fca00078eb8ff */
[----:B------:R1:W-:Y:S01]  /*0460*/  STS [UR56+0x34], R0 ;  /* 0x00003400ff007988 */ /* 0x0003e20008000838 */
[----:B------:R-:W-:Y:S05]  /*0470*/  @P2 BRA `(.L_x_9) ;  /* 0x0000000000202947 */ /* 0x000fea0003800000 */
[----:B-1----:R-:W1:Y:S01]  /*0480*/  LDS R0, [UR56+0x8] ;  /* 0x00000838ff007984 */ /* 0x002e620008000800 */
[----:B------:R-:W-:-:S05]  /*0490*/  IMAD.MOV.U32 R5, RZ, RZ, 0x780 ;  /* 0x00000780ff057424 */ /* 0x000fca00078e00ff */
[----:B-1----:R-:W-:-:S05]  /*04a0*/  LOP3.LUT R0, R0, 0x500, R5, 0xd8, !PT ;  /* 0x0000050000007812 */ /* 0x002fca00078ed805 */
[----:B------:R3:W-:Y:S02]  /*04b0*/  STS [UR56+0x8], R0 ;  /* 0x00000800ff007988 */ /* 0x0007e40008000838 */
.L_x_8:
[----:B------:R-:W-:Y:S05]  /*04c0*/  @P2 BRA `(.L_x_10) ;  /* 0x0000000000282947 */ /* 0x000fea0003800000 */
[----:B-1234-:R-:W1:Y:S02]  /*04d0*/  LDS R0, [UR56+0x8] ;  /* 0x00000838ff007984 */ /* 0x01ee640008000800 */
[----:B-1----:R-:W-:-:S05]  /*04e0*/  LOP3.LUT R0, R0, 0x1800, RZ, 0xb8, !PT ;  /* 0x0000180000007812 */ /* 0x002fca00078eb8ff */
[----:B------:R2:W-:Y:S02]  /*04f0*/  STS [UR56+0x8], R0 ;  /* 0x00000800ff007988 */ /* 0x0005e40008000838 */
.L_x_9:
[----:B------:R-:W-:Y:S05]  /*0500*/  @P2 BREAK B0 ;  /* 0x0000000000002942 */ /* 0x000fea0003800000 */
[----:B------:R-:W-:Y:S05]  /*0510*/  @P2 BRA `(.L_x_11) ;  /* 0x0000000000242947 */ /* 0x000fea0003800000 */
[----:B------:R-:W3:Y:S01]  /*0520*/  LDS R5, [UR56+0x8] ;  /* 0x00000838ff057984 */ /* 0x000ee20008000800 */
[----:B-12---:R-:W-:-:S05]  /*0530*/  IMAD.MOV.U32 R0, RZ, RZ, 0x6000 ;  /* 0x00006000ff007424 */ /* 0x006fca00078e00ff */
[----:B---3--:R-:W-:-:S04]  /*0540*/  LOP3.LUT R0, R5, 0x6000, R0, 0xd8, !PT ;  /* 0x0000600005007812 */ /* 0x008fc800078ed800 */
[----:B------:R-:W-:-:S05]  /*0550*/  LOP3.LUT R0, R0, 0x400000, RZ, 0xb8, !PT ;  /* 0x0040000000007812 */ /* 0x000fca00078eb8ff */
[----:B------:R1:W-:Y:S02]  /*0560*/  STS [UR56+0x8], R0 ;  /* 0x00000800ff007988 */ /* 0x0003e40008000838 */
.L_x_10:
[----:B------:R-:W-:Y:S05]  /*0570*/  BSYNC B0 ;  /* 0x0000000000007941 */ /* 0x000fea0003800000 */
.L_x_7:
[----:B-1234-:R-:W1:Y:S02]  /*0580*/  @!P2 LDS R0, [UR56+0x8] ;  /* 0x00000838ff00a984 */ /* 0x01ee640008000800 */
[----:B-1----:R-:W-:-:S05]  /*0590*/  @!P2 LOP3.LUT R0, R0, 0x8000, RZ, 0xb8, !PT ;  /* 0x000080000000a812 */ /* 0x002fca00078eb8ff */
[----:B------:R3:W-:Y:S02]  /*05a0*/  @!P2 STS [UR56+0x8], R0 ;  /* 0x00000800ff00a988 */ /* 0x0007e40008000838 */
.L_x_11:
[----:B------:R-:W-:Y:S05]  /*05b0*/  BSYNC B1 ;  /* 0x0000000000017941 */ /* 0x000fea0003800000 */
.L_x_6:
[----:B------:R-:W-:Y:S05]  /*05c0*/  WARPSYNC.ALL ;  /* 0x0000000000007948 */ /* 0x000fea0003800000 */
[----:B------:R-:W-:Y:S05]  /*05d0*/  @P0 BRA `(.L_x_12) ;  /* 0x0000000000280947 */ /* 0x000fea0003800000 */
[----:B-123--:R-:W1:Y:S01]  /*05e0*/  S2R R0, SR_LANEID ;  /* 0x0000000000007919 */ /* 0x00ee620000000000 */
[----:B------:R-:W-:Y:S05]  /*05f0*/  WARPSYNC.ALL ;  /* 0x0000000000007948 */ /* 0x000fea0003800000 */
[----:B-1----:R-:W-:-:S05]  /*0600*/  IMAD.SHL.U32 R0, R0, 0x4, RZ ;  /* 0x0000000400007824 */ /* 0x002fca00078e00ff */
[----:B------:R-:W1:Y:S01]  /*0610*/  LDS R7, [R0+UR56] ;  /* 0x0000003800077984 */ /* 0x000e620008000800 */
[----:B------:R-:W-:-:S05]  /*0620*/  IADD3 R4, P1, R0, UR4, RZ ;  /* 0x0000000400047c10 */ /* 0x000fca000ff3e0ff */
[----:B------:R-:W-:-:S05]  /*0630*/  IMAD.X R5, RZ, RZ, UR5, P1 ;  /* 0x00000005ff057e24 */ /* 0x000fca00088e06ff */
[----:B-1----:R4:W5:Y:S01]  /*0640*/  ATOMG.E.EXCH.STRONG.GPU PT, RZ, [R4], R7 ;  /* 0x0000000704ff73a8 */ /* 0x00296200041ee100 */
[----:B------:R-:W-:-:S04]  /*0650*/  DEPBAR {5,4,3,2,1,0} ;  /* 0x0000003f0000791a */ /* 0x000fc80000000000 */
[----:B------:R4:W-:Y:S01]  /*0660*/  UTMACCTL.IV [UR4] ;  /* 0x00000000040079b9 */ /* 0x0009e20008000000 */
[----:B------:R-:W-:Y:S01]  /*0670*/  NOP ;  /* 0x0000000000007918 */ /* 0x000fe20000000000 */
.L_x_12:
[----:B------:R-:W-:Y:S05]  /*0680*/  @P0 BRA `(.L_x_13) ;  /* 0x00000000000c0947 */ /* 0x000fea0003800000 */
[----:B------:R0:W-:Y:S01]  /*0690*/  UTMACMDFLUSH ;  /* 0x00000000000079b7 */ /* 0x0001e20000000000 */
[----:B------:R-:W-:Y:S05]  /*06a0*/  @P0 BRA `(.L_x_13) ;  /* 0x0000000000040947 */ /* 0x000fea0003800000 */
[----:B------:R-:W-:-:S04]  /*06b0*/  DEPBAR.LE SB0, 0x0 ;  /* 0x000080000000791a */ /* 0x000fc80000000000 */
.L_x_13:
[----:B------:R-:W-:Y:S05]  /*06c0*/  WARPSYNC.ALL ;  /* 0x0000000000007948 */ /* 0x000fea0003800000 */
[----:B-----5:R-:W-:Y:S06]  /*06d0*/  BAR.SYNC.DEFER_BLOCKING 0x0 ;  /* 0x0000000000007b1d */ /* 0x020fec0000010000 */
[----:B------:R-:W-:Y:S02]  /*06e0*/  BSSY B1, `(.L_x_14) ;  /* 0x000000b000017945 */ /* 0x000fe40003800000 */
[----:B------:R-:W-:Y:S06]  /*06f0*/  BAR.SYNC.DEFER_BLOCKING 0x0 ;  /* 0x0000000000007b1d */ /* 0x000fec0000010000 */
[----:B------:R1:W-:Y:S01]  /*0700*/  @!P0 STS [R12], RZ ;  /* 0x000000ff0c008388 */ /* 0x0003e20000000800 */
[----:B------:R-:W-:Y:S01]  /*0710*/  NOP ;  /* 0x0000000000007918 */ /* 0x000fe20000000000 */
[----:B------:R-:W-:Y:S05]  /*0720*/  @P2 BRA `(.L_x_15) ;  /* 0x0000000000182947 */ /* 0x000fea0003800000 */
[----:B-123--:R-:W1:Y:S01]  /*0730*/  LDS R0, [UR56+0x8] ;  /* 0x00000838ff007984 */ /* 0x00ee620008000800 */
[----:B------:R-:W2:Y:S01]  /*0740*/  LDC.64 R10, c[0x0][0x218] ;  /* 0x00008600ff0a7b82 */ /* 0x000ea20000000a00 */
[----:B----4-:R-:W-:Y:S02]  /*0750*/  IMAD.MOV.U32 R5, RZ, RZ, 0x70 ;  /* 0x00000070ff057424 */ /* 0x010fe400078e00ff */
[----:B--2---:R2:W-:Y:S03]  /*0760*/  STS.64 [UR56], R10 ;  /* 0x0000000aff007988 */ /* 0x0045e60008000a38 */
[----:B-1----:R-:W-:-:S05]  /*0770*/  LOP3.LUT R0, R0, 0x10, R5, 0xd8, !PT ;  /* 0x0000001000007812 */ /* 0x002fca00078ed805 */
[----:B------:R2:W-:Y:S02]  /*0780*/  STS [UR56+0x8], R0 ;  /* 0x00000800ff007988 */ /* 0x0005e40008000838 */
.L_x_15:
[----:B----4-:R-:W-:Y:S05]  /*0790*/  BSYNC B1 ;  /* 0x0000000000017941 */ /* 0x010fea0003800000 */
.L_x_14:
[----:B------:R-:W-:Y:S04]  /*07a0*/  BSSY B2, `(.L_x_16) ;  /* 0x000000f000027945 */ /* 0x000fe80003800000 */
[----:B------:R-:W-:Y:S04]  /*07b0*/  BSSY B1, `(.L_x_17) ;  /* 0x000000c000017945 */ /* 0x000fe80003800000 */
[----:B------:R-:W-:Y:S05]  /*07c0*/  @P2 BRA `(.L_x_18) ;  /* 0x0000000000282947 */ /* 0x000fea0003800000 */
[----:B-123--:R-:W1:Y:S01]  /*07d0*/  LDS R0, [UR56+0x34] ;  /* 0x00003438ff007984 */ /* 0x00ee620008000800 */
[----:B------:R-:W-:Y:S01]  /*07e0*/  IMAD.MOV.U32 R5, RZ, RZ, 0x3f000000 ;  /* 0x3f000000ff057424 */ /* 0x000fe200078e00ff */
[----:B------:R-:W-:Y:S05]  /*07f0*/  @P2 BREAK B1 ;  /* 0x0000000000012942 */ /* 0x000fea0003800000 */
[----:B-1----:R-:W-:-:S05]  /*0800*/  LOP3.LUT R0, R0, 0xff000000, R5, 0xb8, !PT ;  /* 0xff00000000007812 */ /* 0x002fca00078eb805 */
[----:B------:R1:W-:Y:S01]  /*0810*/  STS [UR56+0x34], R0 ;  /* 0x00003400ff007988 */ /* 0x0003e20008000838 */
[----:B------:R-:W-:Y:S05]  /*0820*/  @P2 BRA `(.L_x_19) ;  /* 0x0000000000182947 */ /* 0x000fea0003800000 */
[----:B-1----:R-:W1:Y:S01]  /*0830*/  LDS R0, [UR56+0x38] ;  /* 0x00003838ff007984 */ /* 0x002e620008000800 */
[----:B------:R-:W-:-:S05]  /*0840*/  IMAD.MOV.U32 R5, RZ, RZ, 0xff ;  /* 0x000000ffff057424 */ /* 0x000fca00078e00ff */
[----:B-1----:R-:W-:-:S05]  /*0850*/  LOP3.LUT R0, R0, 0xff, R5, 0xb8, !PT ;  /* 0x000000ff00007812 */ /* 0x002fca00078eb805 */
[----:B------:R4:W-:Y:S02]  /*0860*/  STS [UR56+0x38], R0 ;  /* 0x00003800ff007988 */ /* 0x0009e40008000838 */
.L_x_18:
[----:B------:R-:W-:Y:S05]  /*0870*/  BSYNC B1 ;  /* 0x0000000000017941 */ /* 0x000fea0003800000 */
.L_x_17:
[----:B------:R1:W-:Y:S02]  /*0880*/  @!P2 STS [UR56+0x20], R9 ;  /* 0x00002009ff00a988 */ /* 0x0003e40008000838 */
.L_x_19:
[----:B------:R-:W-:Y:S05]  /*0890*/  BSYNC B2 ;  /* 0x0000000000027941 */ /* 0x000fea0003800000 */
.L_x_16:
[----:B------:R-:W-:Y:S05]  /*08a0*/  WARPSYNC.ALL ;  /* 0x0000000000007948 */ /* 0x000fea0003800000 */
[----:B-1234-:R-:W1:Y:S01]  /*08b0*/  LDC R0, c[0x0][0x22c] ;  /* 0x00008b00ff007b82 */ /* 0x01ee620000000800 */
[----:B------:R-:W-:Y:S01]  /*08c0*/  BSSY B2, `(.L_x_20) ;  /* 0x0000010000027945 */ /* 0x000fe20003800000 */
[----:B-1----:R-:W-:-:S05]  /*08d0*/  VIADD R0, R0, 0xffffffff ;  /* 0xffffffff00007836 */ /* 0x002fca0000000000 */
[----:B------:R1:W-:Y:S01]  /*08e0*/  @!P2 STS [UR56+0x24], R0 ;  /* 0x00002400ff00a988 */ /* 0x0003e20008000838 */
[----:B------:R-:W-:Y:S05]  /*08f0*/  @P2 BRA `(.L_x_21) ;  /* 0x0000000000302947 */ /* 0x000fea0003800000 */
[----:B------:R-:W2:Y:S01]  /*0900*/  LDS R5, [UR56+0x34] ;  /* 0x00003438ff057984 */ /* 0x000ea20008000800 */
[----:B------:R-:W3:Y:S03]  /*0910*/  LDC.64 R10, c[0x0][0x240] ;  /* 0x00009000ff0a7b82 */ /* 0x000ee60000000a00 */
[----:B------:R-:W4:Y:S01]  /*0920*/  LDS R4, [UR56+0x1c] ;  /* 0x00001c38ff047984 */ /* 0x000f220008000800 */
[C---:B---3--:R-:W-:Y:S01]  /*0930*/  SHF.L.U64.HI R8, R10.reuse, 0x1, R11 ;  /* 0x000000010a087819 */ /* 0x048fe2000001020b */
[----:B------:R-:W-:-:S03]  /*0940*/  IMAD.SHL.U32 R7, R10, 0x2, RZ ;  /* 0x000000020a077824 */ /* 0x000fc600078e00ff */
[--C-:B------:R-:W-:Y:S02]  /*0950*/  SHF.R.U32.HI R9, RZ, 0x4, R8.reuse ;  /* 0x00000004ff097819 */ /* 0x100fe40000011608 */
[----:B------:R-:W-:-:S05]  /*0960*/  SHF.R.U64 R7, R7, 0x4, R8 ;  /* 0x0000000407077819 */ /* 0x000fca0000001208 */
[----:B------:R3:W-:Y:S01]  /*0970*/  STS [UR56+0xc], R7 ;  /* 0x00000c07ff007988 */ /* 0x0007e20008000838 */
[----:B--2---:R-:W-:Y:S02]  /*0980*/  LOP3.LUT R5, R5, 0x7, RZ, 0xb8, !PT ;  /* 0x0000000705057812 */ /* 0x004fe400078eb8ff */
[----:B----4-:R-:W-:-:S03]  /*0990*/  LOP3.LUT R4, R4, 0xf, R9, 0xb8, !PT ;  /* 0x0000000f04047812 */ /* 0x010fc600078eb809 */
[----:B------:R3:W-:Y:S04]  /*09a0*/  STS [UR56+0x34], R5 ;  /* 0x00003405ff007988 */ /* 0x0007e80008000838 */
[----:B------:R3:W-:Y:S02]  /*09b0*/  STS [UR56+0x1c], R4 ;  /* 0x00001c04ff007988 */ /* 0x0007e40008000838 */
.L_x_21:
[----:B------:R-:W-:Y:S05]  /*09c0*/  BSYNC B2 ;  /* 0x0000000000027941 */ /* 0x000fea0003800000 */
.L_x_20:
[----:B------:R-:W-:Y:S04]  /*09d0*/  BSSY B3, `(.L_x_22) ;  /* 0x000001a000037945 */ /* 0x000fe80003800000 */
[----:B------:R-:W-:Y:S04]  /*09e0*/  BSSY B2, `(.L_x_23) ;  /* 0x0000015000027945 */ /* 0x000fe80003800000 */
[----:B------:R-:W-:Y:S05]  /*09f0*/  @P2 BRA `(.L_x_24) ;  /* 0x0000000000202947 */ /* 0x000fea0003800000 */
[----:B---3--:R-:W2:Y:S02]  /*0a00*/  LDS R4, [UR56+0x34] ;  /* 0x00003438ff047984 */ /* 0x008ea40008000800 */
[----:B--2---:R-:W-:-:S05]  /*0a10*/  LOP3.LUT R4, R4, 0x38, RZ, 0xb8, !PT ;  /* 0x0000003804047812 */ /* 0x004fca00078eb8ff */
[----:B------:R2:W-:Y:S01]  /*0a20*/  STS [UR56+0x34], R4 ;  /* 0x00003404ff007988 */ /* 0x0005e20008000838 */
[----:B------:R-:W-:Y:S05]  /*0a30*/  @P2 BRA `(.L_x_25) ;  /* 0x0000000000202947 */ /* 0x000fea0003800000 */
[----:B--2---:R-:W2:Y:S01]  /*0a40*/  LDS R4, [UR56+0x8] ;  /* 0x00000838ff047984 */ /* 0x004ea20008000800 */
[----:B------:R-:W-:-:S05]  /*0a50*/  IMAD.MOV.U32 R5, RZ, RZ, 0x780 ;  /* 0x00000780ff057424 */ /* 0x000fca00078e00ff */
[----:B--2---:R-:W-:-:S05]  /*0a60*/  LOP3.LUT R4, R4, 0x500, R5, 0xd8, !PT ;  /* 0x0000050004047812 */ /* 0x004fca00078ed805 */
[----:B------:R2:W-:Y:S02]  /*0a70*/  STS [UR56+0x8], R4 ;  /* 0x00000804ff007988 */ /* 0x0005e40008000838 */
.L_x_24:
[----:B------:R-:W-:Y:S05]  /*0a80*/  @P2 BRA `(.L_x_26) ;  /* 0x0000000000282947 */ /* 0x000fea0003800000 */
[----:B--23--:R-:W2:Y:S02]  /*0a90*/  LDS R4, [UR56+0x8] ;  /* 0x00000838ff047984 */ /* 0x00cea40008000800 */
[----:B--2---:R-:W-:-:S05]  /*0aa0*/  LOP3.LUT R4, R4, 0x1800, RZ, 0xb8, !PT ;  /* 0x0000180004047812 */ /* 0x004fca00078eb8ff */
[----:B------:R3:W-:Y:S02]  /*0ab0*/  STS [UR56+0x8], R4 ;  /* 0x00000804ff007988 */ /* 0x0007e40008000838 */
.L_x_25:
[----:B------:R-:W-:Y:S05]  /*0ac0*/  @P2 BREAK B2 ;  /* 0x0000000000022942 */ /* 0x000fea0003800000 */
[----:B------:R-:W-:Y:S05]  /*0ad0*/  @P2 BRA `(.L_x_27) ;  /* 0x0000000000242947 */ /* 0x000fea0003800000 */
[----:B--23--:R-:W2:Y:S01]  /*0ae0*/  LDS R4, [UR56+0x8] ;  /* 0x00000838ff047984 */ /* 0x00cea20008000800 */
[----:B------:R-:W-:-:S05]  /*0af0*/  IMAD.MOV.U32 R5, RZ, RZ, 0x6000 ;  /* 0x00006000ff057424 */ /* 0x000fca00078e00ff */
[----:B--2---:R-:W-:-:S04]  /*0b00*/  LOP3.LUT R4, R4, 0x6000, R5, 0xd8, !PT ;  /* 0x0000600004047812 */ /* 0x004fc800078ed805 */
[----:B------:R-:W-:-:S05]  /*0b10*/  LOP3.LUT R4, R4, 0x400000, RZ, 0xb8, !PT ;  /* 0x0040000004047812 */ /* 0x000fca00078eb8ff */
[----:B------:R4:W-:Y:S02]  /*0b20*/  STS [UR56+0x8], R4 ;  /* 0x00000804ff007988 */ /* 0x0009e40008000838 */
.L_x_26:
[----:B------:R-:W-:Y:S05]  /*0b30*/  BSYNC B2 ;  /* 0x0000000000027941 */ /* 0x000fea0003800000 */
.L_x_23:
[----:B--234-:R-:W2:Y:S02]  /*0b40*/  @!P2 LDS R4, [UR56+0x8] ;  /* 0x00000838ff04a984 */ /* 0x01cea40008000800 */
[----:B--2---:R-:W-:-:S05]  /*0b50*/  @!P2 LOP3.LUT R4, R4, 0x8000, RZ, 0xb8, !PT ;  /* 0x000080000404a812 */ /* 0x004fca00078eb8ff */
[----:B------:R4:W-:Y:S02]  /*0b60*/  @!P2 STS [UR56+0x8], R4 ;  /* 0x00000804ff00a988 */ /* 0x0009e40008000838 */
.L_x_27:
[----:B------:R-:W-:Y:S05]  /*0b70*/  BSYNC B3 ;  /* 0x0000000000037941 */ /* 0x000fea0003800000 */
.L_x_22:
[----:B------:R-:W-:Y:S05]  /*0b80*/  WARPSYNC.ALL ;  /* 0x0000000000007948 */ /* 0x000fea0003800000 */
[----:B------:R-:W-:-:S04]  /*0b90*/  UIADD3 UR7, UR8, 0x80, URZ ;  /* 0x0000008008077890 */ /* 0x000fc8000fffe03f */
[----:B------:R-:W-:-:S04]  /*0ba0*/  UIADD3 UR6, UP0, UR7, UR48, URZ ;  /* 0x0000003007067290 */ /* 0x000fc8000ff1e03f */
[----:B------:R-:W-:Y:S01]  /*0bb0*/  ULEA.HI.X.SX32 UR7, UR7, UR49, 0x1, UP0 ;  /* 0x0000003107077291 */ /* 0x000fe200080f0e3f */
[----:B------:R-:W-:Y:S11]  /*0bc0*/  @P0 BRA `(.L_x_28) ;  /* 0x0000000000280947 */ /* 0x000ff60003800000 */
[----:B--234-:R-:W2:Y:S01]  /*0bd0*/  S2R R4, SR_LANEID ;  /* 0x0000000000047919 */ /* 0x01cea20000000000 */
[----:B------:R-:W-:Y:S05]  /*0be0*/  WARPSYNC.ALL ;  /* 0x0000000000007948 */ /* 0x000fea0003800000 */
[----:B--2---:R-:W-:-:S05]  /*0bf0*/  IMAD.SHL.U32 R8, R4, 0x4, RZ ;  /* 0x0000000404087824 */ /* 0x004fca00078e00ff */
[----:B------:R-:W2:Y:S01]  /*0c00*/  LDS R7, [R8+UR56] ;  /* 0x0000003808077984 */ /* 0x000ea20008000800 */
[----:B------:R-:W-:-:S05]  /*0c10*/  IADD3 R4, P1, R8, UR6, RZ ;  /* 0x0000000608047c10 */ /* 0x000fca000ff3e0ff */
[----:B------:R-:W-:-:S05]  /*0c20*/  IMAD.X R5, RZ, RZ, UR7, P1 ;  /* 0x00000007ff057e24 */ /* 0x000fca00088e06ff */
[----:B--2---:R2:W5:Y:S01]  /*0c30*/  ATOMG.E.EXCH.STRONG.GPU PT, RZ, [R4], R7 ;  /* 0x0000000704ff73a8 */ /* 0x00456200041ee100 */
[----:B------:R-:W-:-:S04]  /*0c40*/  DEPBAR {5,4,3,2,1,0} ;  /* 0x0000003f0000791a */ /* 0x000fc80000000000 */
[----:B------:R2:W-:Y:S01]  /*0c50*/  UTMACCTL.IV [UR6] ;  /* 0x00000000060079b9 */ /* 0x0005e20008000000 */
[----:B------:R-:W-:Y:S01]  /*0c60*/  NOP ;  /* 0x0000000000007918 */ /* 0x000fe20000000000 */
.L_x_28:
[----:B------:R-:W-:Y:S05]  /*0c70*/  @P0 BRA `(.L_x_29) ;  /* 0x00000000000c0947 */ /* 0x000fea0003800000 */
[----:B------:R0:W-:Y:S01]  /*0c80*/  UTMACMDFLUSH ;  /* 0x00000000000079b7 */ /* 0x0001e20000000000 */
[----:B------:R-:W-:Y:S05]  /*0c90*/  @P0 BRA `(.L_x_29) ;  /* 0x0000000000040947 */ /* 0x000fea0003800000 */
[----:B------:R-:W-:-:S04]  /*0ca0*/  DEPBAR.LE SB0, 0x0 ;  /* 0x000080000000791a */ /* 0x000fc80000000000 */
.L_x_29:
[----:B------:R-:W-:Y:S05]  /*0cb0*/  WARPSYNC.ALL ;  /* 0x0000000000007948 */ /* 0x000fea0003800000 */
[----:B-----5:R-:W-:Y:S06]  /*0cc0*/  BAR.SYNC.DEFER_BLOCKING 0x0 ;  /* 0x0000000000007b1d */ /* 0x020fec0000010000 */
[----:B------:R-:W-:Y:S02]  /*0cd0*/  BSSY B3, `(.L_x_30) ;  /* 0x000000b000037945 */ /* 0x000fe40003800000 */
[----:B------:R-:W-:Y:S06]  /*0ce0*/  BAR.SYNC.DEFER_BLOCKING 0x0 ;  /* 0x0000000000007b1d */ /* 0x000fec0000010000 */
[----:B------:R1:W-:Y:S01]  /*0cf0*/  @!P0 STS [R12], RZ ;  /* 0x000000ff0c008388 */ /* 0x0003e20000000800 */
[----:B------:R-:W-:Y:S01]  /*0d00*/  NOP ;  /* 0x0000000000007918 */ /* 0x000fe20000000000 */
[----:B------:R-:W-:Y:S05]  /*0d10*/  @P2 BRA `(.L_x_31) ;  /* 0x0000000000182947 */ /* 0x000fea0003800000 */
[----:B--234-:R-:W2:Y:S01]  /*0d20*/  LDS R4, [UR56+0x8] ;  /* 0x00000838ff047984 */ /* 0x01cea20008000800 */
[----:B------:R-:W3:Y:S01]  /*0d30*/  LDC.64 R8, c[0x0][0x220] ;  /* 0x00008800ff087b82 */ /* 0x000ee20000000a00 */
[----:B------:R-:W-:Y:S02]  /*0d40*/  IMAD.MOV.U32 R5, RZ, RZ, 0x70 ;  /* 0x00000070ff057424 */ /* 0x000fe400078e00ff */
[----:B---3--:R3:W-:Y:S03]  /*0d50*/  STS.64 [UR56], R8 ;  /* 0x00000008ff007988 */ /* 0x0087e60008000a38 */
[----:B--2---:R-:W-:-:S05]  /*0d60*/  LOP3.LUT R4, R4, 0x10, R5, 0xd8, !PT ;  /* 0x0000001004047812 */ /* 0x004fca00078ed805 */
[----:B------:R3:W-:Y:S02]  /*0d70*/  STS [UR56+0x8], R4 ;  /* 0x00000804ff007988 */ /* 0x0007e40008000838 */
.L_x_31:
[----:B--2---:R-:W-:Y:S05]  /*0d80*/  BSYNC B3 ;  /* 0x0000000000037941 */ /* 0x004fea0003800000 */
.L_x_30:
[----:B------:R-:W-:Y:S04]  /*0d90*/  BSSY B4, `(.L_x_32) ;  /* 0x0000011000047945 */ /* 0x000fe80003800000 */
[----:B------:R-:W-:Y:S04]  /*0da0*/  BSSY B3, `(.L_x_33) ;  /* 0x000000e000037945 */ /* 0x000fe80003800000 */
[----:B------:R-:W-:Y:S05]  /*0db0*/  @P2 BRA `(.L_x_34) ;  /* 0x0000000000242947 */ /* 0x000fea0003800000 */
[----:B---34-:R-:W2:Y:S01]  /*0dc0*/  LDS R4, [UR56+0x34] ;  /* 0x00003438ff047984 */ /* 0x018ea20008000800 */
[----:B------:R-:W-:-:S05]  /*0dd0*/  IMAD.MOV.U32 R5, RZ, RZ, 0x3f000000 ;  /* 0x3f000000ff057424 */ /* 0x000fca00078e00ff */
[----:B--2---:R-:W-:-:S05]  /*0de0*/  LOP3.LUT R4, R4, 0xff000000, R5, 0xb8, !PT ;  /* 0xff00000004047812 */ /* 0x004fca00078eb805 */
[----:B------:R2:W-:Y:S01]  /*0df0*/  STS [UR56+0x34], R4 ;  /* 0x00003404ff007988 */ /* 0x0005e20008000838 */
[----:B------:R-:W-:Y:S05]  /*0e00*/  @P2 BRA `(.L_x_35) ;  /* 0x00000000001c2947 */ /* 0x000fea0003800000 */
[----:B--2---:R-:W2:Y:S01]  /*0e10*/  LDS R4, [UR56+0x38] ;  /* 0x00003838ff047984 */ /* 0x004ea20008000800 */
[----:B------:R-:W-:-:S05]  /*0e20*/  IMAD.MOV.U32 R5, RZ, RZ, 0xff ;  /* 0x000000ffff057424 */ /* 0x000fca00078e00ff */
[----:B--2---:R-:W-:-:S05]  /*0e30*/  LOP3.LUT R4, R4, 0xff, R5, 0xb8, !PT ;  /* 0x000000ff04047812 */ /* 0x004fca00078eb805 */
[----:B------:R2:W-:Y:S02]  /*0e40*/  STS [UR56+0x38], R4 ;  /* 0x00003804ff007988 */ /* 0x0005e40008000838 */
.L_x_34:
[----:B------:R-:W-:Y:S05]  /*0e50*/  @P2 BREAK B3 ;  /* 0x0000000000032942 */ /* 0x000fea0003800000 */
[----:B------:R-:W-:Y:S05]  /*0e60*/  @P2 BRA `(.L_x_36) ;  /* 0x00000000000c2947 */ /* 0x000fea0003800000 */
[----:B------:R1:W-:Y:S02]  /*0e70*/  STS [UR56+0x20], R0 ;  /* 0x00002000ff007988 */ /* 0x0003e40008000838 */
.L_x_35:
[----:B------:R-:W-:Y:S05]  /*0e80*/  BSYNC B3 ;  /* 0x0000000000037941 */ /* 0x000fea0003800000 */
.L_x_33:
[----:B------:R1:W-:Y:S02]  /*0e90*/  @!P2 STS [UR56+0x24], R6 ;  /* 0x00002406ff00a988 */ /* 0x0003e40008000838 */
.L_x_36:
[----:B------:R-:W-:Y:S05]  /*0ea0*/  BSYNC B4 ;  /* 0x0000000000047941 */ /* 0x000fea0003800000 */
.L_x_32:
[----:B------:R-:W-:Y:S05]  /*0eb0*/  WARPSYNC.ALL ;  /* 0x0000000000007948 */ /* 0x000fea0003800000 */
[----:B------:R-:W-:Y:S04]  /*0ec0*/  BSSY B4, `(.L_x_37) ;  /* 0x000000e000047945 */ /* 0x000fe80003800000 */
[----:B------:R-:W-:Y:S05]  /*0ed0*/  @P2 BRA `(.L_x_38) ;  /* 0x0000000000302947 */ /* 0x000fea0003800000 */
[----:B--234-:R-:W2:Y:S01]  /*0ee0*/  LDS R4, [UR56+0x34] ;  /* 0x00003438ff047984 */ /* 0x01cea20008000800 */
[----:B------:R-:W3:Y:S03]  /*0ef0*/  LDC.64 R8, c[0x0][0x248] ;  /* 0x00009200ff087b82 */ /* 0x000ee60000000a00 */
[----:B-1----:R-:W1:Y:S01]  /*0f00*/  LDS R0, [UR56+0x1c] ;  /* 0x00001c38ff007984 */ /* 0x002e620008000800 */
[C---:B---3--:R-:W-:Y:S01]  /*0f10*/  SHF.L.U64.HI R6, R8.reuse, 0x1, R9 ;  /* 0x0000000108067819 */ /* 0x048fe20000010209 */
[----:B------:R-:W-:-:S03]  /*0f20*/  IMAD.SHL.U32 R5, R8, 0x2, RZ ;  /* 0x0000000208057824 */ /* 0x000fc600078e00ff */
[--C-:B------:R-:W-:Y:S02]  /*0f30*/  SHF.R.U32.HI R7, RZ, 0x4, R6.reuse ;  /* 0x00000004ff077819 */ /* 0x100fe40000011606 */
[----:B------:R-:W-:-:S05]  /*0f40*/  SHF.R.U64 R5, R5, 0x4, R6 ;  /* 0x0000000405057819 */ /* 0x000fca0000001206 */
[----:B------:R3:W-:Y:S01]  /*0f50*/  STS [UR56+0xc], R5 ;  /* 0x00000c05ff007988 */ /* 0x0007e20008000838 */
[----:B--2---:R-:W-:Y:S02]  /*0f60*/  LOP3.LUT R4, R4, 0x7, RZ, 0xb8, !PT ;  /* 0x0000000704047812 */ /* 0x004fe400078eb8ff */
[----:B-1----:R-:W-:-:S03]  /*0f70*/  LOP3.LUT R0, R0, 0xf, R7, 0xb8, !PT ;  /* 0x0000000f00007812 */ /* 0x002fc600078eb807 */
[----:B------:R3:W-:Y:S04]  /*0f80*/  STS [UR56+0x34], R4 ;  /* 0x00003404ff007988 */ /* 0x0007e80008000838 */
[----:B------:R3:W-:Y:S02]  /*0f90*/  STS [UR56+0x1c], R0 ;  /* 0x00001c00ff007988 */ /* 0x0007e40008000838 */
.L_x_38:
[----:B------:R-:W-:Y:S05]  /*0fa0*/  BSYNC B4 ;  /* 0x0000000000047941 */ /* 0x000fea0003800000 */
.L_x_37:
[----:B------:R-:W-:Y:S04]  /*0fb0*/  BSSY B4, `(.L_x_39) ;  /* 0x000001a000047945 */ /* 0x000fe80003800000 */
[----:B------:R-:W-:Y:S04]  /*0fc0*/  BSSY B5, `(.L_x_40) ;  /* 0x0000015000057945 */ /* 0x000fe80003800000 */
[----:B------:R-:W-:Y:S05]  /*0fd0*/  @P2 BRA `(.L_x_41) ;  /* 0x0000000000202947 */ /* 0x000fea0003800000 */
[----:B-1-3--:R-:W1:Y:S02]  /*0fe0*/  LDS R0, [UR56+0x34] ;  /* 0x00003438ff007984 */ /* 0x00ae640008000800 */
[----:B-1----:R-:W-:-:S05]  /*0ff0*/  LOP3.LUT R0, R0, 0x38, RZ, 0xb8, !PT ;  /* 0x0000003800007812 */ /* 0x002fca00078eb8ff */
[----:B------:R1:W-:Y:S01]  /*1000*/  STS [UR56+0x34], R0 ;  /* 0x00003400ff007988 */ /* 0x0003e20008000838 */
[----:B------:R-:W-:Y:S05]  /*1010*/  @P2 BRA `(.L_x_42) ;  /* 0x0000000000202947 */ /* 0x000fea0003800000 */
[----:B-1----:R-:W1:Y:S01]  /*1020*/  LDS R0, [UR56+0x8] ;  /* 0x00000838ff007984 */ /* 0x002e620008000800 */
[----:B------:R-:W-:-:S05]  /*1030*/  IMAD.MOV.U32 R5, RZ, RZ, 0x780 ;  /* 0x00000780ff057424 */ /* 0x000fca00078e00ff */
[----:B-1----:R-:W-:-:S05]  /*1040*/  LOP3.LUT R0, R0, 0x500, R5, 0xd8, !PT ;  /* 0x0000050000007812 */ /* 0x002fca00078ed805 */
[----:B------:R1:W-:Y:S02]  /*1050*/  STS [UR56+0x8], R0 ;  /* 0x00000800ff007988 */ /* 0x0003e40008000838 */
.L_x_41:
[----:B------:R-:W-:Y:S05]  /*1060*/  @P2 BRA `(.L_x_43) ;  /* 0x0000000000282947 */ /* 0x000fea0003800000 */
[----:B-1-3--:R-:W1:Y:S02]  /*1070*/  LDS R0, [UR56+0x8] ;  /* 0x00000838ff007984 */ /* 0x00ae640008000800 */
[----:B-1----:R-:W-:-:S05]  /*1080*/  LOP3.LUT R0, R0, 0x1800, RZ, 0xb8, !PT ;  /* 0x0000180000007812 */ /* 0x002fca00078eb8ff */
[----:B------:R3:W-:Y:S02]  /*1090*/  STS [UR56+0x8], R0 ;  /* 0x00000800ff007988 */ /* 0x0007e40008000838 */
.L_x_42:
[----:B------:R-:W-:Y:S05]  /*10a0*/  @P2 BREAK B5 ;  /* 0x0000000000052942 */ /* 0x000fea0003800000 */
[----:B------:R-:W-:Y:S05]  /*10b0*/  @P2 BRA `(.L_x_44) ;  /* 0x0000000000242947 */ /* 0x000fea0003800000 */
[----:B-1-3--:R-:W1:Y:S01]  /*10c0*/  LDS R0, [UR56+0x8] ;  /* 0x00000838ff007984 */ /* 0x00ae620008000800 */
[----:B------:R-:W-:-:S05]  /*10d0*/  IMAD.MOV.U32 R5, RZ, RZ, 0x6000 ;  /* 0x00006000ff057424 */ /* 0x000fca00078e00ff */
[----:B-1----:R-:W-:-:S04]  /*10e0*/  LOP3.LUT R0, R0, 0x6000, R5, 0xd8, !PT ;  /* 0x0000600000007812 */ /* 0x002fc800078ed805 */
[----:B------:R-:W-:-:S05]  /*10f0*/  LOP3.LUT R0, R0, 0x400000, RZ, 0xb8, !PT ;  /* 0x0040000000007812 */ /* 0x000fca00078eb8ff */
[----:B------:R1:W-:Y:S02]  /*1100*/  STS [UR56+0x8], R0 ;  /* 0x00000800ff007988 */ /* 0x0003e40008000838 */
.L_x_43:
[----:B------:R-:W-:Y:S05]  /*1110*/  BSYNC B5 ;  /* 0x0000000000057941 */ /* 0x000fea0003800000 */
.L_x_40:
[----:B-1-3--:R-:W1:Y:S02]  /*1120*/  @!P2 LDS R0, [UR56+0x8] ;  /* 0x00000838ff00a984 */ /* 0x00ae640008000800 */
[----:B-1----:R-:W-:-:S05]  /*1130*/  @!P2 LOP3.LUT R0, R0, 0x8000, RZ, 0xb8, !PT ;  /* 0x000080000000a812 */ /* 0x002fca00078eb8ff */
[----:B------:R1:W-:Y:S02]  /*1140*/  @!P2 STS [UR56+0x8], R0 ;  /* 0x00000800ff00a988 */ /* 0x0003e40008000838 */
.L_x_44:
[----:B------:R-:W-:Y:S05]  /*1150*/  BSYNC B4 ;  /* 0x0000000000047941 */ /* 0x000fea0003800000 */
.L_x_39:
[----:B------:R-:W-:Y:S05]  /*1160*/  WARPSYNC.ALL ;  /* 0x0000000000007948 */ /* 0x000fea0003800000 */
[----:B------:R1:W-:Y:S01]  /*1170*/  STL [R1], RZ ;  /* 0x000000ff01007387 */ /* 0x0003e20000100800 */
[----:B------:R-:W-:Y:S01]  /*1180*/  UIADD3 UR8, UR8, 0x100, URZ ;  /* 0x0000010008087890 */ /* 0x000fe2000fffe03f */
[----:B------:R-:W-:Y:S02]  /*1190*/  ISETP.GE.AND P1, PT, R13, 0x1, PT ;  /* 0x000000010d00780c */ /* 0x000fe40003f26270 */
[----:B------:R-:W-:Y:S01]  /*11a0*/  SHF.R.U32.HI R6, RZ, 0x5, R3 ;  /* 0x00000005ff067819 */ /* 0x000fe20000011603 */
[----:B------:R-:W-:-:S04]  /*11b0*/  UIADD3 UR48, UP0, UR8, UR48, URZ ;  /* 0x0000003008307290 */ /* 0x000fc8000ff1e03f */
[----:B------:R-:W-:Y:S01]  /*11c0*/  ULEA.HI.X.SX32 UR49, UR8, UR49, 0x1, UP0 ;  /* 0x0000003108317291 */ /* 0x000fe200080f0e3f */
[----:B-1----:R-:W-:Y:S11]  /*11d0*/  @P0 BRA `(.L_x_45) ;  /* 0x0000000000280947 */ /* 0x002ff60003800000 */
[----:B---3--:R-:W1:Y:S01]  /*11e0*/  S2R R0, SR_LANEID ;  /* 0x0000000000007919 */ /* 0x008e620000000000 */
[----:B------:R-:W-:Y:S05]  /*11f0*/  WARPSYNC.ALL ;  /* 0x0000000000007948 */ /* 0x000fea0003800000 */
[----:B-1----:R-:W-:-:S05]  /*1200*/  IMAD.SHL.U32 R0, R0, 0x4, RZ ;  /* 0x0000000400007824 */ /* 0x002fca00078e00ff */
[----:B------:R-:W1:Y:S01]  /*1210*/  LDS R7, [R0+UR56] ;  /* 0x0000003800077984 */ /* 0x000e620008000800 */
[----:B--2-4-:R-:W-:-:S05]  /*1220*/  IADD3 R4, P3, R0, UR48, RZ ;  /* 0x0000003000047c10 */ /* 0x014fca000ff7e0ff */
[----:B------:R-:W-:-:S05]  /*1230*/  IMAD.X R5, RZ, RZ, UR49, P3 ;  /* 0x00000031ff057e24 */ /* 0x000fca00098e06ff */
[----:B-1----:R1:W5:Y:S01]  /*1240*/  ATOMG.E.EXCH.STRONG.GPU PT, RZ, [R4], R7 ;  /* 0x0000000704ff73a8 */ /* 0x00236200041ee100 */
[----:B------:R-:W-:-:S04]  /*1250*/  DEPBAR {5,4,3,2,1,0} ;  /* 0x0000003f0000791a */ /* 0x000fc80000000000 */
[----:B------:R1:W-:Y:S01]  /*1260*/  UTMACCTL.IV [UR48] ;  /* 0x00000000300079b9 */ /* 0x0003e20008000000 */
[----:B------:R-:W-:Y:S01]  /*1270*/  NOP ;  /* 0x0000000000007918 */ /* 0x000fe20000000000 */
.L_x_45:
[----:B------:R-:W-:Y:S05]  /*1280*/  @P0 BRA `(.L_x_46) ;  /* 0x00000000000c0947 */ /* 0x000fea0003800000 */
[----:B------:R0:W-:Y:S01]  /*1290*/  UTMACMDFLUSH ;  /* 0x00000000000079b7 */ /* 0x0001e20000000000 */
[----:B------:R-:W-:Y:S05]  /*12a0*/  @P0 BRA `(.L_x_46) ;  /* 0x0000000000040947 */ /* 0x000fea0003800000 */
[----:B------:R-:W-:-:S04]  /*12b0*/  DEPBAR.LE SB0, 0x0 ;  /* 0x000080000000791a */ /* 0x000fc80000000000 */
.L_x_46:
[----:B------:R1:W-:Y:S01]  /*12c0*/  STL [R1+0x4], RZ ;  /* 0x000004ff01007387 */ /* 0x0003e20000100800 */
[----:B------:R-:W-:Y:S05]  /*12d0*/  WARPSYNC.ALL ;  /* 0x0000000000007948 */ /* 0x000fea0003800000 */
[----:B------:R1:W-:Y:S01]  /*12e0*/  STL [R1+0x8], RZ ;  /* 0x000008ff01007387 */ /* 0x0003e20000100800 */
[----:B-----5:R-:W-:Y:S01]  /*12f0*/  VOTEU.ALL UP0, P2 ;  /* 0x00000000003f7886 */ /* 0x020fe20001000000 */
[----:B------:R-:W-:Y:S01]  /*1300*/  UMOV UR8, 0x1 ;  /* 0x0000000100087882 */ /* 0x000fe20000000000 */
[----:B------:R-:W-:Y:S01]  /*1310*/  VOTEU.ALL UP1, P2 ;  /* 0x00000000003f7886 */ /* 0x000fe20001020000 */
[----:B------:R1:W-:Y:S01]  /*1320*/  STL [R1+0xc], RZ ;  /* 0x00000cff01007387 */ /* 0x0003e20000100800 */
[----:B------:R-:W-:Y:S01]  /*1330*/  R2UR UR54, R6 ;  /* 0x00000000063672ca */ /* 0x000fe200000e0000 */
[----:B------:R-:W-:-:S04]  /*1340*/  @!UP0 UIADD3 UR12, -UR8, 0x100000, URZ ;  /* 0x00100000080c8890 */ /* 0x000fc8000fffe13f */
[----:B------:R-:W-:Y:S02]  /*1350*/  @!UP0 USHF.L.U32 UR13, UR12, 0xb, URZ ;  /* 0x0000000b0c0d8899 */ /* 0x000fe4000800063f */
[----:B------:R-:W-:Y:S01]  /*1360*/  @!UP0 USHF.L.U32 UR12, UR12, 0x1, URZ ;  /* 0x000000010c0c8899 */ /* 0x000fe2000800063f */
[----:B------:R-:W-:Y:S01]  /*1370*/  CS2R R24, SRZ ;  /* 0x0000000000187805 */ /* 0x000fe2000001ff00 */
[----:B------:R1:W-:Y:S01]  /*1380*/  STL [R1+0x10], RZ ;  /* 0x000010ff01007387 */ /* 0x0003e20000100800 */
[----:B------:R-:W-:-:S04]  /*1390*/  @!UP0 UIADD3 UR8, -UR8, 0x100000, URZ ;  /* 0x0010000008088890 */ /* 0x000fc8000fffe13f */
[----:B------:R-:W-:Y:S02]  /*13a0*/  @!UP0 USHF.L.U32 UR9, UR8, 0xb, URZ ;  /* 0x0000000b08098899 */ /* 0x000fe4000800063f */
[----:B------:R-:W-:Y:S01]  /*13b0*/  @!UP0 USHF.L.U32 UR8, UR8, 0x1, URZ ;  /* 0x0000000108088899 */ /* 0x000fe2000800063f */
[----:B------:R-:W-:Y:S01]  /*13c0*/  CS2R R26, SRZ ;  /* 0x00000000001a7805 */ /* 0x000fe2000001ff00 */
[----:B------:R-:W-:Y:S01]  /*13d0*/  VOTEU.ALL UP0, P2 ;  /* 0x00000000003f7886 */ /* 0x000fe20001000000 */
[----:B------:R1:W-:Y:S01]  /*13e0*/  STL [R1+0x14], RZ ;  /* 0x000014ff01007387 */ /* 0x0003e20000100800 */
[----:B------:R-:W-:Y:S01]  /*13f0*/  USHF.L.U32 UR11, UR50, 0x8, URZ ;  /* 0x00000008320b7899 */ /* 0x000fe2000800063f */
[----:B------:R-:W-:Y:S01]  /*1400*/  CS2R R28, SRZ ;  /* 0x00000000001c7805 */ /* 0x000fe2000001ff00 */
[----:B------:R-:W-:Y:S01]  /*1410*/  USHF.L.U32 UR15, UR51, 0x8, URZ ;  /* 0x00000008330f7899 */ /* 0x000fe2000800063f */
[----:B------:R1:W-:Y:S01]  /*1420*/  STL [R1+0x18], RZ ;  /* 0x000018ff01007387 */ /* 0x0003e20000100800 */
[----:B------:R-:W-:-:S02]  /*1430*/  CS2R R30, SRZ ;  /* 0x00000000001e7805 */ /* 0x000fc4000001ff00 */
[----:B------:R-:W-:Y:S02]  /*1440*/  CS2R R32, SRZ ;  /* 0x0000000000207805 */ /* 0x000fe4000001ff00 */
[----:B------:R-:W-:Y:S01]  /*1450*/  CS2R R34, SRZ ;  /* 0x0000000000227805 */ /* 0x000fe2000001ff00 */
[----:B------:R1:W-:Y:S01]  /*1460*/  STL [R1+0x1c], RZ ;  /* 0x00001cff01007387 */ /* 0x0003e20000100800 */
[----:B------:R-:W-:Y:S02]  /*1470*/  CS2R R36, SRZ ;  /* 0x0000000000247805 */ /* 0x000fe4000001ff00 */
[----:B------:R-:W-:Y:S02]  /*1480*/  CS2R R38, SRZ ;  /* 0x0000000000267805 */ /* 0x000fe4000001ff00 */
[----:B------:R-:W-:Y:S01]  /*1490*/  CS2R R40, SRZ ;  /* 0x0000000000287805 */ /* 0x000fe2000001ff00 */
        /* <DEDUP_REMOVED lines=73> */
[----:B------:R-:W-:-:S03]  /*1930*/  CS2R R150, SRZ ;  /* 0x0000000000967805 */ /* 0x000fc6000001ff00 */
[----:B------:R1:W-:Y:S04]  /*1940*/  STL [R1+0x6c], RZ ;  /* 0x00006cff01007387 */ /* 0x0003e80000100800 */
        /* <DEDUP_REMOVED lines=67> */
[----:B------:R1:W-:Y:S01]  /*1d80*/  STL [R1+0x17c], RZ ;  /* 0x00017cff01007387 */ /* 0x0003e20000100800 */
[----:B------:R-:W-:Y:S06]  /*1d90*/  BAR.SYNC.DEFER_BLOCKING 0x0 ;  /* 0x0000000000007b1d */ /* 0x000fec0000010000 */
[----:B------:R1:W-:Y:S04]  /*1da0*/  STL [R1+0x180], RZ ;  /* 0x000180ff01007387 */ /* 0x0003e80000100800 */
[----:B------:R1:W-:Y:S04]  /*1db0*/  STL [R1+0x184], RZ ;  /* 0x000184ff01007387 */ /* 0x0003e80000100800 */
[----:B------:R1:W-:Y:S04]  /*1dc0*/  STL [R1+0x188], RZ ;  /* 0x000188ff01007387 */ /* 0x0003e80000100800 */
[----:B------:R1:W-:Y:S04]  /*1dd0*/  STL [R1+0x18c], RZ ;  /* 0x00018cff01007387 */ /* 0x0003e80000100800 */
[----:B------:R1:W-:Y:S04]  /*1de0*/  STL [R1+0x190], RZ ;  /* 0x000190ff01007387 */ /* 0x0003e80000100800 */
[----:B------:R-:W2:Y:S02]  /*1df0*/  FENCE.VIEW.ASYNC.S ;  /* 0x00000000000073c6 */ /* 0x000ea40000000000 */
[----:B--2---:R1:W2:Y:S02]  /*1e00*/  @!UP0 SYNCS.EXCH.64 URZ, [UR56+0x40000], UR12 ;  /* 0x0400000c383f85b2 */ /* 0x0042a40008000100 */
        /* <DEDUP_REMOVED lines=20> */
[----:B--2---:R-:W-:Y:S06]  /*1f50*/  BAR.SYNC.DEFER_BLOCKING 0x0 ;  /* 0x0000000000007b1d */ /* 0x004fec0000010000 */
[----:B------:R1:W-:Y:S04]  /*1f60*/  STL [R1+0x1e4], RZ ;  /* 0x0001e4ff01007387 */ /* 0x0003e80000100800 */
[----:B------:R1:W-:Y:S04]  /*1f70*/  STL [R1+0x1e8], RZ ;  /* 0x0001e8ff01007387 */ /* 0x0003e80000100800 */
[----:B------:R1:W-:Y:S04]  /*1f80*/  STL [R1+0x1ec], RZ ;  /* 0x0001ecff01007387 */ /* 0x0003e80000100800 */
[----:B------:R1:W-:Y:S04]  /*1f90*/  STL [R1+0x1f0], RZ ;  /* 0x0001f0ff01007387 */ /* 0x0003e80000100800 */
[----:B------:R1:W-:Y:S01]  /*1fa0*/  STL [R1+0x1f4], RZ ;  /* 0x0001f4ff01007387 */ /* 0x0003e20000100800 */
[----:B------:R1:W2:Y:S03]  /*1fb0*/  @!UP1 SYNCS.EXCH.64 URZ, [UR56+0x40008], UR8 ;  /* 0x04000808383f95b2 */ /* 0x0002a60008000100 */
[----:B------:R1:W-:Y:S04]  /*1fc0*/  STL [R1+0x1f8], RZ ;  /* 0x0001f8ff01007387 */ /* 0x0003e80000100800 */
[----:B------:R1:W-:Y:S01]  /*1fd0*/  STL [R1+0x1fc], RZ ;  /* 0x0001fcff01007387 */ /* 0x0003e20000100800 */
[----:B------:R-:W-:Y:S05]  /*1fe0*/  @!P1 BRA `(.L_x_47) ;  /* 0x0000001c00b49947 */ /* 0x000fea0003800000 */
[----:B------:R1:W-:Y:S01]  /*1ff0*/  STL [R1], RZ ;  /* 0x000000ff01007387 */ /* 0x0003e20000100800 */
[----:B------:R-:W-:Y:S02]  /*2000*/  CS2R R24, SRZ ;  /* 0x0000000000187805 */ /* 0x000fe4000001ff00 */
        /* <DEDUP_REMOVED lines=83> */
[----:B------:R-:W-:Y:S01]  /*2540*/  CS2R R150, SRZ ;  /* 0x0000000000967805 */ /* 0x000fe2000001ff00 */
[----:B------:R-:W-:Y:S01]  /*2550*/  UMOV UR53, URZ ;  /* 0x0000003f00357c82 */ /* 0x000fe20008000000 */
[----:B------:R-:W-:Y:S01]  /*2560*/  UMOV UR52, URZ ;  /* 0x0000003f00347c82 */ /* 0x000fe20008000000 */
        /* <DEDUP_REMOVED lines=105> */
[----:B------:R1:W-:Y:S02]  /*2c00*/  STL [R1+0x1fc], RZ ;  /* 0x0001fcff01007387 */ /* 0x0003e40000100800 */
.L_x_49:
[----:B--2---:R-:W-:Y:S01]  /*2c10*/  BAR.SYNC.DEFER_BLOCKING 0x0 ;  /* 0x0000000000007b1d */ /* 0x004fe20000010000 */
[----:B------:R-:W-:Y:S01]  /*2c20*/  ULEA UR21, UR53, UR56, 0x3 ;  /* 0x0000003835157291 */ /* 0x000fe2000f8e183f */
[----:B---3--:R-:W-:Y:S01]  /*2c30*/  @!P2 IMAD.MOV.U32 R0, RZ, RZ, 0x20000 ;  /* 0x00020000ff00a424 */ /* 0x008fe200078e00ff */
[----:B------:R-:W-:Y:S01]  /*2c40*/  ELECT P0, URZ, PT ;  /* 0x00000000003f782f */ /* 0x000fe20003800000 */
[----:B------:R-:W-:-:S03]  /*2c50*/  ULEA UR20, UR53, UR56, 0x10 ;  /* 0x0000003835147291 */ /* 0x000fc6000f8e803f */
[----:B------:R-:W-:Y:S01]  /*2c60*/  ISETP.LT.U32.AND P0, PT, R2, 0x40, P0 ;  /* 0x000000400200780c */ /* 0x000fe20000701070 */
[----:B------:R-:W-:Y:S01]  /*2c70*/  ULOP3.LUT UR14, UR54, 0x1, URZ, 0xc0, !UPT ;  /* 0x00000001360e7892 */ /* 0x000fe2000f8ec03f */
[----:B------:R-:W-:-:S03]  /*2c80*/  ELECT P1, URZ, PT ;  /* 0x00000000003f782f */ /* 0x000fc60003820000 */
[----:B-1----:R-:W-:Y:S02]  /*2c90*/  ULEA UR12, UR14, UR20, 0xf ;  /* 0x000000140e0c7291 */ /* 0x002fe4000f8e783f */
[----:B------:R-:W-:Y:S01]  /*2ca0*/  ULEA UR14, UR14, UR52, 0x6 ;  /* 0x000000340e0e7291 */ /* 0x000fe2000f8e303f */
[----:B------:R-:W-:-:S05]  /*2cb0*/  ISETP.LT.U32.AND P1, PT, R2, 0x40, P1 ;  /* 0x000000400200780c */ /* 0x000fca0000f21070 */
[----:B------:R-:W-:Y:S01]  /*2cc0*/  VOTEU.ANY UP0, P0 ;  /* 0x00000000003f7886 */ /* 0x000fe20000000100 */
[----:B------:R-:W-:Y:S01]  /*2cd0*/  VOTEU.ANY UP2, P0 ;  /* 0x00000000003f7886 */ /* 0x000fe20000040100 */
[----:B------:R-:W-:Y:S01]  /*2ce0*/  UMOV UR10, UR14 ;  /* 0x0000000e000a7c82 */ /* 0x000fe20008000000 */
[----:B------:R1:W-:Y:S01]  /*2cf0*/  @!P2 SYNCS.ARRIVE.TRANS64 RZ, [UR21+0x40000], R0 ;  /* 0x04000000ffffa9a7 */ /* 0x0003e20008000015 */
[----:B------:R2:W-:Y:S06]  /*2d00*/  MEMBAR.ALL.CTA ;  /* 0x0000000000007992 */ /* 0x0005ec0000008000 */
[----:B--2---:R-:W2:Y:S01]  /*2d10*/  FENCE.VIEW.ASYNC.S ;  /* 0x00000000000073c6 */ /* 0x004ea20000000000 */
[----:B------:R-:W-:Y:S01]  /*2d20*/  @UP0 UIADD3 UR13, UR21, 0x40000, URZ ;  /* 0x00040000150d0890 */ /* 0x000fe2000fffe03f */
[----:B------:R-:W-:Y:S01]  /*2d30*/  @UP0 UMOV UR16, UR4 ;  /* 0x0000000400100c82 */ /* 0x000fe20008000000 */
[----:B------:R-:W-:Y:S01]  /*2d40*/  @UP0 UMOV UR17, UR5 ;  /* 0x0000000500110c82 */ /* 0x000fe20008000000 */
[----:B--2---:R-:W-:Y:S01]  /*2d50*/  VOTEU.ANY UP1, P1 ;  /* 0x00000000003f7886 */ /* 0x004fe20000820100 */
[----:B------:R-:W-:Y:S01]  /*2d60*/  VOTEU.ANY UP3, P1 ;  /* 0x00000000003f7886 */ /* 0x000fe20000860100 */
[----:B-1----:R-:W-:-:S03]  /*2d70*/  IMAD.U32 R0, RZ, RZ, UR55 ;  /* 0x00000037ff007e24 */ /* 0x002fc6000f8e00ff */
[----:B------:R-:W-:Y:S02]  /*2d80*/  @UP1 UIADD3 UR8, UR12, 0x20000, URZ ;  /* 0x000200000c081890 */ /* 0x000fe4000fffe03f */
[----:B------:R-:W-:Y:S01]  /*2d90*/  @UP1 UIADD3 UR9, UR21, 0x40000, URZ ;  /* 0x0004000015091890 */ /* 0x000fe2000fffe03f */
[----:B------:R-:W-:Y:S01]  /*2da0*/  SHF.L.U32 R0, R0, 0x1f, RZ ;  /* 0x0000001f00007819 */ /* 0x000fe200000006ff */
[----:B------:R-:W-:Y:S01]  /*2db0*/  @UP1 UMOV UR18, UR6 ;  /* 0x0000000600121c82 */ /* 0x000fe20008000000 */
[----:B------:R-:W-:Y:S01]  /*2dc0*/  @UP1 UMOV UR19, UR7 ;  /* 0x0000000700131c82 */ /* 0x000fe20008000000 */
[----:B------:R-:W-:Y:S06]  /*2dd0*/  BAR.SYNC.DEFER_BLOCKING 0x0 ;  /* 0x0000000000007b1d */ /* 0x000fec0000010000 */
[----:B------:R1:W-:Y:S02]  /*2de0*/  @UP2 UTMALDG.2D [UR12], [UR16] ;  /* 0x0000000c100025b4 */ /* 0x0003e40008008000 */
[----:B------:R-:W-:Y:S06]  /*2df0*/  BAR.SYNC.DEFER_BLOCKING 0x0 ;  /* 0x0000000000007b1d */ /* 0x000fec0000010000 */
[----:B------:R1:W-:Y:S02]  /*2e00*/  @UP3 UTMALDG.2D [UR8], [UR18] ;  /* 0x00000008120035b4 */ /* 0x0003e40008008000 */
[----:B------:R-:W-:Y:S06]  /*2e10*/  BAR.SYNC.DEFER_BLOCKING 0x0 ;  /* 0x0000000000007b1d */ /* 0x000fec0000010000 */
[----:B------:R-:W2:Y:S02]  /*2e20*/  SYNCS.PHASECHK.TRANS64.TRYWAIT P0, [UR21+0x40000], R0 ;  /* 0x04000000ff0075a7 */ /* 0x000ea40008000155 */
[----:B-12---:R-:W-:Y:S05]  /*2e30*/  @!P0 BRA `(.L_x_48) ;  /* 0x0000002400588947 */ /* 0x006fea0003800000 */
.L_x_50:
[----:B------:R-:W-:Y:S01]  /*2e40*/  STL.64 [R1+0x268], R150 ;  /* 0x0002689601007387 */ /* 0x000fe20000100a00 */
[----:B------:R-:W-:Y:S01]  /*2e50*/  USHF.L.U32 UR8, UR54, 0x7, URZ ;  /* 0x0000000736087899 */ /* 0x000fe2000800063f */
[----:B------:R-:W1:Y:S02]  /*2e60*/  LDC R0, c[0x0][0x230] ;  /* 0x00008c00ff007b82 */ /* 0x000e640000000800 */
[----:B------:R-:W-:Y:S04]  /*2e70*/  STL.64 [R1+0x260], R148 ;  /* 0x0002609401007387 */ /* 0x000fe80000100a00 */
        /* <DEDUP_REMOVED lines=11> */
[----:B------:R2:W-:Y:S04]  /*2f30*/  STL.64 [R1+0x200], R124 ;  /* 0x0002007c01007387 */ /* 0x0005e80000100a00 */
[----:B--2---:R-:W2:Y:S04]  /*2f40*/  LDL.LU.64 R124, [R1] ;  /* 0x00000000017c7983 */ /* 0x004ea80000300a00 */
[----:B------:R-:W2:Y:S04]  /*2f50*/  LDL.LU.64 R126, [R1+0x8] ;  /* 0x00000800017e7983 */ /* 0x000ea80000300a00 */
        /* <DEDUP_REMOVED lines=61> */
[----:B------:R-:W2:Y:S01]  /*3330*/  LDL.LU.64 R250, [R1+0x1f8] ;  /* 0x0001f80001fa7983 */ /* 0x000ea20000300a00 */
[----:B------:R-:W-:-:S02]  /*3340*/  UIADD3 UR9, UR20, 0x20000, URZ ;  /* 0x0002000014097890 */ /* 0x000fc4000fffe03f */
[----:B------:R-:W-:Y:S02]  /*3350*/  ULOP3.LUT UR8, UR8, 0x200, URZ, 0xc0, !UPT ;  /* 0x0000020008087892 */ /* 0x000fe4000f8ec03f */
[----:B------:R-:W-:Y:S02]  /*3360*/  USHF.R.U32.HI UR9, URZ, 0x4, UR9 ;  /* 0x000000043f097899 */ /* 0x000fe40008011609 */
[----:B------:R-:W-:Y:S02]  /*3370*/  ULEA.HI UR8, UR20, UR8, URZ, 0x1c ;  /* 0x0000000814087291 */ /* 0x000fe4000f8fe03f */
[----:B------:R-:W-:Y:S02]  /*3380*/  USGXT.U32 UR46, UR9, 0xe ;  /* 0x0000000e092e789a */ /* 0x000fe40008000000 */
[----:B------:R-:W-:Y:S01]  /*3390*/  ULOP3.LUT UR44, UR8, 0x3fff, URZ, 0xc0, !UPT ;  /* 0x00003fff082c7892 */ /* 0x000fe2000f8ec03f */
[----:B------:R-:W-:Y:S01]  /*33a0*/  UMOV UR47, 0x40000040 ;  /* 0x40000040002f7882 */ /* 0x000fe20000000000 */
[----:B------:R-:W-:-:S02]  /*33b0*/  UMOV UR45, 0x40000040 ;  /* 0x40000040002d7882 */ /* 0x000fc40000000000 */
[----:B------:R-:W-:Y:S02]  /*33c0*/  UIADD3 UR40, UP0, UR44, 0x2, URZ ;  /* 0x000000022c287890 */ /* 0x000fe4000ff1e03f */
[----:B------:R-:W-:Y:S01]  /*33d0*/  UIADD3 UR42, UP1, UR46, 0x2, URZ ;  /* 0x000000022e2a7890 */ /* 0x000fe2000ff3e03f */
[----:B------:R-:W-:Y:S01]  /*33e0*/  UMOV UR8, URZ ;  /* 0x0000003f00087c82 */ /* 0x000fe20008000000 */
[----:B------:R-:W-:Y:S01]  /*33f0*/  UMOV UR9, URZ ;  /* 0x0000003f00097c82 */ /* 0x000fe20008000000 */
[----:B------:R-:W-:Y:S02]  /*3400*/  UIADD3.X UR41, UR8, 0x40000040, URZ, UP0, !UPT ;  /* 0x4000004008297890 */ /* 0x000fe400087fe43f */
[----:B------:R-:W-:Y:S02]  /*3410*/  UIADD3.X UR43, UR9, 0x40000040, URZ, UP1, !UPT ;  /* 0x40000040092b7890 */ /* 0x000fe40008ffe43f */
[----:B------:R-:W-:Y:S02]  /*3420*/  UIADD3.64 UR36, UR40, 0x2, URZ ;  /* 0x0000000228247897 */ /* 0x000fe4000fffe03f */
[----:B------:R-:W-:-:S02]  /*3430*/  UIADD3.64 UR38, UR42, 0x2, URZ ;  /* 0x000000022a267897 */ /* 0x000fc4000fffe03f */
[----:B------:R-:W-:Y:S02]  /*3440*/  UIADD3.64 UR32, UR40, 0x4, URZ ;  /* 0x0000000428207897 */ /* 0x000fe4000fffe03f */
[----:B------:R-:W-:Y:S02]  /*3450*/  UIADD3.64 UR34, UR42, 0x4, URZ ;  /* 0x000000042a227897 */ /* 0x000fe4000fffe03f */
[----:B------:R-:W-:Y:S02]  /*3460*/  UIADD3.64 UR28, UR40, 0x7fe, URZ ;  /* 0x000007fe281c7897 */ /* 0x000fe4000fffe03f */
[----:B------:R-:W-:Y:S02]  /*3470*/  UIADD3.64 UR30, UR42, 0x7fe, URZ ;  /* 0x000007fe2a1e7897 */ /* 0x000fe4000fffe03f */
[----:B------:R-:W-:Y:S02]  /*3480*/  UIADD3.64 UR24, UR40, 0x800, URZ ;  /* 0x0000080028187897 */ /* 0x000fe4000fffe03f */
[----:B------:R-:W-:-:S02]  /*3490*/  UIADD3.64 UR26, UR42, 0x800, URZ ;  /* 0x000008002a1a7897 */ /* 0x000fc4000fffe03f */
[----:B------:R-:W-:Y:S02]  /*34a0*/  UIADD3.64 UR20, UR40, 0x802, URZ ;  /* 0x0000080228147897 */ /* 0x000fe4000fffe03f */
[----:B------:R-:W-:Y:S02]  /*34b0*/  UIADD3.64 UR22, UR42, 0x802, URZ ;  /* 0x000008022a167897 */ /* 0x000fe4000fffe03f */
[----:B------:R-:W-:Y:S02]  /*34c0*/  UIADD3.64 UR16, UR40, 0x804, URZ ;  /* 0x0000080428107897 */ /* 0x000fe4000fffe03f */
[----:B------:R-:W-:Y:S01]  /*34d0*/  UIADD3.64 UR18, UR42, 0x804, URZ ;  /* 0x000008042a127897 */ /* 0x000fe2000fffe03f */
[----:B--2---:R-:W-:-:S06]  /*34e0*/  WARPGROUP.ARRIVE ;  /* 0x00000000000079c5 */ /* 0x004fcc0000000000 */
[----:B------:R-:W-:Y:S03]  /*34f0*/  HGMMA.64x256x16.F32.BF16 R124, gdesc[UR44], R124, gsb0 ;  /* 0x03e000002c7c79f0 */ /* 0x000fe6000800187c */
[----:B------:R-:W-:Y:S02]  /*3500*/  WARPGROUP.DEPBAR.LE gsb0, 0x0 ;  /* 0x00008000000079c5 */ /* 0x000fe40000010000 */
[----:B------:R-:W-:-:S15]  /*3510*/  WARPGROUP.ARRIVE ;  /* 0x00000000000079c5 */ /* 0x000fde0000000000 */
[----:B------:R-:W-:-:S08]  /*3520*/  NOP ;  /* 0x0000000000007918 */ /* 0x000fd00000000000 */
        /* <DEDUP_REMOVED lines=26> */
[----:B------:R-:W-:Y:S04]  /*36d0*/  STL.64 [R1], R124 ;  /* 0x0000007c01007387 */ /* 0x000fe80000100a00 */
        /* <DEDUP_REMOVED lines=63> */
[----:B--2---:R-:W2:Y:S04]  /*3ad0*/  LDL.LU.64 R150, [R1+0x268] ;  /* 0x0002680001967983 */ /* 0x004ea80000300a00 */
        /* <DEDUP_REMOVED lines=13> */
[----:B------:R-:W-:-:S02]  /*3bb0*/  UIADD3.64 UR44, UR40, 0x3fe, URZ ;  /* 0x000003fe282c7897 */ /* 0x000fc4000fffe03f */
[----:B------:R-:W-:Y:S02]  /*3bc0*/  UIADD3.64 UR36, UR40, 0x402, URZ ;  /* 0x0000040228247897 */ /* 0x000fe4000fffe03f */
[----:B------:R-:W-:Y:S02]  /*3bd0*/  UIADD3.64 UR32, UR40, 0x404, URZ ;  /* 0x0000040428207897 */ /* 0x000fe4000fffe03f */
[----:B------:R-:W-:Y:S02]  /*3be0*/  UIADD3.64 UR28, UR40, 0xbfe, URZ ;  /* 0x00000bfe281c7897 */ /* 0x000fe4000fffe03f */
[----:B------:R-:W-:Y:S02]  /*3bf0*/  UIADD3.64 UR24, UR40, 0xc00, URZ ;  /* 0x00000c0028187897 */ /* 0x000fe4000fffe03f */
[----:B------:R-:W-:Y:S02]  /*3c00*/  UIADD3.64 UR20, UR40, 0xc02, URZ ;  /* 0x00000c0228147897 */ /* 0x000fe4000fffe03f */
[----:B------:R-:W-:-:S02]  /*3c10*/  UIADD3.64 UR16, UR40, 0xc04, URZ ;  /* 0x00000c0428107897 */ /* 0x000fc4000fffe03f */
[----:B------:R-:W-:Y:S02]  /*3c20*/  UIADD3 UR52, UR52, 0x80, URZ ;  /* 0x0000008034347890 */ /* 0x000fe4000fffe03f */
[----:B------:R-:W-:-:S04]  /*3c30*/  UIADD3 UR53, UR53, 0x1, URZ ;  /* 0x0000000135357890 */ /* 0x000fc8000fffe03f */
[----:B-1----:R-:W-:Y:S01]  /*3c40*/  ISETP.LE.AND P0, PT, R0, UR52, PT ;  /* 0x0000003400007c0c */ /* 0x002fe2000bf03270 */
[----:B------:R-:W-:-:S04]  /*3c50*/  UISETP.NE.U32.AND UP0, UPT, UR53, 0x2, UPT ;  /* 0x000000023500788c */ /* 0x000fc8000bf05070 */
[----:B------:R-:W-:Y:S02]  /*3c60*/  USEL UR8, URZ, 0x1, UP0 ;  /* 0x000000013f087887 */ /* 0x000fe40008000000 */
[----:B------:R-:W-:Y:S02]  /*3c70*/  USEL UR53, UR53, URZ, UP0 ;  /* 0x0000003f35357287 */ /* 0x000fe40008000000 */
[----:B------:R-:W-:Y:S01]  /*3c80*/  ULOP3.LUT UR55, UR55, UR8, URZ, 0x3c, !UPT ;  /* 0x0000000837377292 */ /* 0x000fe2000f8e3c3f */
[----:B--2---:R-:W-:-:S06]  /*3c90*/  WARPGROUP.ARRIVE ;  /* 0x00000000000079c5 */ /* 0x004fcc0000000000 */
[----:B------:R-:W-:Y:S01]  /*3ca0*/  HGMMA.64x256x16.F32.BF16 R24, gdesc[UR44], R24, gsb0 ;  /* 0x03e000002c1879f0 */ /* 0x000fe20008001818 */
[----:B------:R-:W-:Y:S01]  /*3cb0*/  UIADD3.64 UR44, UR40, 0x400, URZ ;  /* 0x00000400282c7897 */ /* 0x000fe2000fffe03f */
[----:B------:R-:W-:Y:S01]  /*3cc0*/  UMOV UR46, UR42 ;  /* 0x0000002a002e7c82 */ /* 0x000fe20008000000 */
[----:B------:R-:W-:Y:S01]  /*3cd0*/  UMOV UR47, UR43 ;  /* 0x0000002b002f7c82 */ /* 0x000fe20008000000 */
[----:B------:R-:W-:Y:S02]  /*3ce0*/  WARPGROUP.DEPBAR.LE gsb0, 0x0 ;  /* 0x00008000000079c5 */ /* 0x000fe40000010000 */
[----:B------:R-:W-:-:S15]  /*3cf0*/  WARPGROUP.ARRIVE ;  /* 0x00000000000079c5 */ /* 0x000fde0000000000 */
[----:B------:R-:W-:-:S07]  /*3d00*/  NOP ;  /* 0x0000000000007918 */ /* 0x000fce0000000000 */
        /* <DEDUP_REMOVED lines=26> */
[----:B---3--:R-:W-:Y:S05]  /*3eb0*/  @!P0 BRA `(.L_x_49) ;  /* 0xffffffec00548947 */ /* 0x008fea000383ffff */
.L_x_47:
[----:B------:R5:W-:Y:S04]  /*3ec0*/  STL [R1+0x20c], R148 ;  /* 0x00020c9401007387 */ /* 0x000be80000100800 */
[----:B------:R-:W3:Y:S01]  /*3ed0*/  LDL.LU R8, [R1] ;  /* 0x0000000001087983 */ /* 0x000ee20000300800 */
[----:B--2---:R-:W-:Y:S06]  /*3ee0*/  BAR.SYNC.DEFER_BLOCKING 0x0 ;  /* 0x0000000000007b1d */ /* 0x004fec0000010000 */
[----:B-----5:R-:W2:Y:S04]  /*3ef0*/  LDL.LU R148, [R1+0x4] ;  /* 0x0000040001947983 */ /* 0x020ea80000300800 */
[----:B------:R5:W-:Y:S04]  /*3f00*/  STL [R1+0x208], R149 ;  /* 0x0002089501007387 */ /* 0x000be80000100800 */
[----:B-----5:R-:W5:Y:S01]  /*3f10*/  LDL.LU R149, [R1+0xc] ;  /* 0x00000c0001957983 */ /* 0x020f620000300800 */
[----:B------:R-:W4:Y:S03]  /*3f20*/  @!P2 SYNCS.CCTL.IV [UR56+0x40000] ;  /* 0x04000000ff00a9b1 */ /* 0x000f260008000038 */
[----:B------:R-:W5:Y:S04]  /*3f30*/  LDL.LU R9, [R1+0x8] ;  /* 0x0000080001097983 */ /* 0x000f680000300800 */
[----:B------:R1:W-:Y:S01]  /*3f40*/  STL [R1+0x204], R150 ;  /* 0x0002049601007387 */ /* 0x0003e20000100800 */
[----:B----4-:R-:W-:Y:S06]  /*3f50*/  BAR.SYNC.DEFER_BLOCKING 0x0 ;  /* 0x0000000000007b1d */ /* 0x010fec0000010000 */
[----:B-1----:R-:W4:Y:S04]  /*3f60*/  LDL.LU R150, [R1+0x14] ;  /* 0x0000140001967983 */ /* 0x002f280000300800 */
[----:B------:R-:W4:Y:S04]  /*3f70*/  LDL.LU R10, [R1+0x10] ;  /* 0x00001000010a7983 */ /* 0x000f280000300800 */
[----:B------:R1:W-:Y:S01]  /*3f80*/  STL [R1+0x200], R151 ;  /* 0x0002009701007387 */ /* 0x0003e20000100800 */
[----:B------:R-:W-:-:S02]  /*3f90*/  ELECT P0, URZ, PT ;  /* 0x00000000003f782f */ /* 0x000fc40003800000 */
[----:B------:R-:W-:Y:S02]  /*3fa0*/  F2FP.BF16.F32.PACK_AB R24, R25, R24 ;  /* 0x000000181918723e */ /* 0x000fe400000010ff */
[----:B------:R-:W-:Y:S02]  /*3fb0*/  F2FP.BF16.F32.PACK_AB R56, R57, R56 ;  /* 0x000000383938723e */ /* 0x000fe400000010ff */
[----:B------:R-:W-:Y:S01]  /*3fc0*/  F2FP.BF16.F32.PACK_AB R88, R89, R88 ;  /* 0x000000585958723e */ /* 0x000fe200000010ff */
[----:B------:R-:W4:Y:S01]  /*3fd0*/  @!P2 SYNCS.CCTL.IV [UR56+0x40008] ;  /* 0x04000800ff00a9b1 */ /* 0x000f220008000038 */
[----:B-1----:R-:W4:Y:S04]  /*3fe0*/  LDL.LU R151, [R1+0x1c] ;  /* 0x00001c0001977983 */ /* 0x002f280000300800 */
[----:B------:R-:W4:Y:S04]  /*3ff0*/  LDL.LU R11, [R1+0x18] ;  /* 0x00001800010b7983 */ /* 0x000f280000300800 */
        /* <DEDUP_REMOVED lines=31> */
[----:B---3--:R-:W3:Y:S04]  /*41f0*/  LDL.LU R0, [R1+0x98] ;  /* 0x0000980001007983 */ /* 0x008ee80000300800 */
[----:B------:R-:W3:Y:S04]  /*4200*/  LDL.LU R153, [R1+0xa4] ;  /* 0x0000a40001997983 */ /* 0x000ee80000300800 */
        /* <DEDUP_REMOVED lines=82> */
[----:B------:R-:W3:Y:S01]  /*4730*/  LDL.LU R193, [R1+0x1e8] ;  /* 0x0001e80001c17983 */ /* 0x000ee20000300800 */
[----:B--2---:R-:W-:-:S03]  /*4740*/  F2FP.BF16.F32.PACK_AB R8, R148, R8 ;  /* 0x000000089408723e */ /* 0x004fc600000010ff */
[----:B------:R-:W2:Y:S01]  /*4750*/  LDL.LU R198, [R1+0x1f4] ;  /* 0x0001f40001c67983 */ /* 0x000ea20000300800 */
[----:B-----5:R-:W-:-:S03]  /*4760*/  F2FP.BF16.F32.PACK_AB R9, R149, R9 ;  /* 0x000000099509723e */ /* 0x020fc600000010ff */
[----:B------:R-:W2:Y:S01]  /*4770*/  LDL.LU R194, [R1+0x1f0] ;  /* 0x0001f00001c27983 */ /* 0x000ea20000300800 */
[----:B----4-:R-:W-:-:S03]  /*4780*/  F2FP.BF16.F32.PACK_AB R10, R150, R10 ;  /* 0x0000000a960a723e */ /* 0x010fc600000010ff */
[----:B------:R-:W4:Y:S01]  /*4790*/  LDL.LU R196, [R1+0x1fc] ;  /* 0x0001fc0001c47983 */ /* 0x000f220000300800 */
[----:B------:R-:W-:-:S03]  /*47a0*/  F2FP.BF16.F32.PACK_AB R11, R151, R11 ;  /* 0x0000000b970b723e */ /* 0x000fc600000010ff */
[----:B------:R-:W4:Y:S04]  /*47b0*/  LDL.LU R195, [R1+0x1f8] ;  /* 0x0001f80001c37983 */ /* 0x000f280000300800 */
[----:B------:R-:W5:Y:S04]  /*47c0*/  LDL.LU R148, [R1+0x20c] ;  /* 0x00020c0001947983 */ /* 0x000f680000300800 */
[----:B------:R-:W5:Y:S04]  /*47d0*/  LDL.LU R149, [R1+0x208] ;  /* 0x0002080001957983 */ /* 0x000f680000300800 */
[----:B------:R-:W5:Y:S04]  /*47e0*/  LDL.LU R150, [R1+0x204] ;  /* 0x0002040001967983 */ /* 0x000f680000300800 */
[----:B------:R-:W5:Y:S01]  /*47f0*/  LDL.LU R151, [R1+0x200] ;  /* 0x0002000001977983 */ /* 0x000f620000300800 */
[----:B------:R-:W-:Y:S01]  /*4800*/  F2FP.BF16.F32.PACK_AB R4, R3, R4 ;  /* 0x000000040304723e */ /* 0x000fe200000010ff */
[----:B------:R-:W-:Y:S01]  /*4810*/  ULOP3.LUT UR54, UR54, 0x3, URZ, 0xc0, !UPT ;  /* 0x0000000336367892 */ /* 0x000fe2000f8ec03f */
[----:B---3--:R-:W-:Y:S01]  /*4820*/  F2FP.BF16.F32.PACK_AB R23, R23, R0 ;  /* 0x000000001717723e */ /* 0x008fe200000010ff */
[----:B------:R-:W1:Y:S01]  /*4830*/  S2R R3, SR_TID.X ;  /* 0x0000000000037919 */ /* 0x000e620000002100 */
[----:B------:R-:W-:Y:S01]  /*4840*/  F2FP.BF16.F32.PACK_AB R152, R153, R152 ;  /* 0x000000989998723e */ /* 0x000fe200000010ff */
[----:B------:R-:W-:Y:S01]  /*4850*/  ULEA UR13, UR54, UR11, 0x6 ;  /* 0x0000000b360d7291 */ /* 0x000fe2000f8e303f */
[----:B------:R-:W-:Y:S01]  /*4860*/  F2FP.BF16.F32.PACK_AB R5, R2, R5 ;  /* 0x000000050205723e */ /* 0x000fe200000010ff */
[----:B------:R-:W-:Y:S01]  /*4870*/  ULEA UR12, UR54, UR56, 0xf ;  /* 0x00000038360c7291 */ /* 0x000fe2000f8e783f */
[----:B------:R-:W-:Y:S01]  /*4880*/  F2FP.BF16.F32.PACK_AB R20, R242, R20 ;  /* 0x00000014f214723e */ /* 0x000fe200000010ff */
[----:B------:R-:W-:Y:S01]  /*4890*/  UMOV UR14, UR15 ;  /* 0x0000000f000e7c82 */ /* 0x000fe20008000000 */
[----:B------:R-:W-:-:S02]  /*48a0*/  F2FP.BF16.F32.PACK_AB R21, R241, R21 ;  /* 0x00000015f115723e */ /* 0x000fc400000010ff */
[----:B------:R-:W-:Y:S02]  /*48b0*/  F2FP.BF16.F32.PACK_AB R22, R240, R22 ;  /* 0x00000016f016723e */ /* 0x000fe400000010ff */
[----:B------:R-:W-:Y:S02]  /*48c0*/  F2FP.BF16.F32.PACK_AB R25, R27, R26 ;  /* 0x0000001a1b19723e */ /* 0x000fe400000010ff */
[----:B------:R-:W-:Y:S02]  /*48d0*/  F2FP.BF16.F32.PACK_AB R26, R29, R28 ;  /* 0x0000001c1d1a723e */ /* 0x000fe400000010ff */
[----:B------:R-:W-:Y:S02]  /*48e0*/  F2FP.BF16.F32.PACK_AB R27, R31, R30 ;  /* 0x0000001e1f1b723e */ /* 0x000fe400000010ff */
[----:B------:R-:W-:Y:S02]  /*48f0*/  F2FP.BF16.F32.PACK_AB R57, R59, R58 ;  /* 0x0000003a3b39723e */ /* 0x000fe400000010ff */
[----:B------:R-:W-:-:S02]  /*4900*/  F2FP.BF16.F32.PACK_AB R58, R61, R60 ;  /* 0x0000003c3d3a723e */ /* 0x000fc400000010ff */
[----:B------:R-:W-:Y:S02]  /*4910*/  F2FP.BF16.F32.PACK_AB R59, R63, R62 ;  /* 0x0000003e3f3b723e */ /* 0x000fe400000010ff */
[----:B------:R-:W-:Y:S02]  /*4920*/  F2FP.BF16.F32.PACK_AB R89, R91, R90 ;  /* 0x0000005a5b59723e */ /* 0x000fe400000010ff */
[----:B------:R-:W-:Y:S02]  /*4930*/  F2FP.BF16.F32.PACK_AB R120, R121, R120 ;  /* 0x000000787978723e */ /* 0x000fe400000010ff */
[----:B------:R-:W-:Y:S02]  /*4940*/  F2FP.BF16.F32.PACK_AB R90, R93, R92 ;  /* 0x0000005c5d5a723e */ /* 0x000fe400000010ff */
[----:B------:R-:W-:Y:S02]  /*4950*/  F2FP.BF16.F32.PACK_AB R91, R95, R94 ;  /* 0x0000005e5f5b723e */ /* 0x000fe400000010ff */
[----:B------:R-:W-:Y:S01]  /*4960*/  F2FP.BF16.F32.PACK_AB R121, R123, R122 ;  /* 0x0000007a7b79723e */ /* 0x000fe200000010ff */
[C---:B-1----:R-:W-:Y:S01]  /*4970*/  IMAD.SHL.U32 R0, R3.reuse, 0x80, RZ ;  /* 0x0000008003007824 */ /* 0x042fe200078e00ff */
[C---:B------:R-:W-:Y:S01]  /*4980*/  LOP3.LUT R2, R3.reuse, 0xff, RZ, 0xc0, !PT ;  /* 0x000000ff03027812 */ /* 0x040fe200078ec0ff */
[----:B------:R-:W-:Y:S01]  /*4990*/  IMAD.SHL.U32 R153, R3, 0x10, RZ ;  /* 0x0000001003997824 */ /* 0x000fe200078e00ff */
[----:B------:R-:W-:-:S02]  /*49a0*/  F2FP.BF16.F32.PACK_AB R164, R227, R164 ;  /* 0x000000a4e3a4723e */ /* 0x000fc400000010ff */
[----:B------:R-:W-:Y:S02]  /*49b0*/  LOP3.LUT R0, R0, 0x780, RZ, 0xc0, !PT ;  /* 0x0000078000007812 */ /* 0x000fe400078ec0ff */
[----:B------:R-:W-:Y:S02]  /*49c0*/  ISETP.LT.U32.AND P0, PT, R2, 0x80, P0 ;  /* 0x000000800200780c */ /* 0x000fe40000701070 */
[----:B------:R-:W-:Y:S02]  /*49d0*/  LOP3.LUT R0, R0, 0x70, R153, 0xf8, !PT ;  /* 0x0000007000007812 */ /* 0x000fe400078ef899 */
[----:B------:R-:W-:Y:S02]  /*49e0*/  F2FP.BF16.F32.PACK_AB R165, R226, R165 ;  /* 0x000000a5e2a5723e */ /* 0x000fe400000010ff */
[----:B------:R-:W-:Y:S02]  /*49f0*/  F2FP.BF16.F32.PACK_AB R122, R125, R124 ;  /* 0x0000007c7d7a723e */ /* 0x000fe400000010ff */
[----:B------:R-:W-:-:S02]  /*4a00*/  F2FP.BF16.F32.PACK_AB R123, R127, R126 ;  /* 0x0000007e7f7b723e */ /* 0x000fc400000010ff */
[----:B------:R-:W-:Y:S02]  /*4a10*/  F2FP.BF16.F32.PACK_AB R166, R225, R166 ;  /* 0x000000a6e1a6723e */ /* 0x000fe400000010ff */
[----:B------:R-:W-:Y:S01]  /*4a20*/  F2FP.BF16.F32.PACK_AB R6, R252, R6 ;  /* 0x00000006fc06723e */ /* 0x000fe200000010ff */
[----:B------:R-:W-:Y:S01]  /*4a30*/  VOTEU.ANY UP0, P0 ;  /* 0x00000000003f7886 */ /* 0x000fe20000000100 */
[----:B------:R-:W-:Y:S01]  /*4a40*/  F2FP.BF16.F32.PACK_AB R7, R251, R7 ;  /* 0x00000007fb07723e */ /* 0x000fe200000010ff */
[----:B------:R-:W-:Y:S01]  /*4a50*/  VOTEU.ANY UP1, P0 ;  /* 0x00000000003f7886 */ /* 0x000fe20000020100 */
[----:B------:R-:W-:Y:S02]  /*4a60*/  F2FP.BF16.F32.PACK_AB R153, R239, R238 ;  /* 0x000000eeef99723e */ /* 0x000fe400000010ff */
[----:B------:R-:W-:Y:S01]  /*4a70*/  F2FP.BF16.F32.PACK_AB R167, R224, R167 ;  /* 0x000000a7e0a7723e */ /* 0x000fe200000010ff */
[----:B------:R-:W-:Y:S01]  /*4a80*/  @UP0 UMOV UR8, UR48 ;  /* 0x0000003000080c82 */ /* 0x000fe20008000000 */
[----:B------:R-:W-:Y:S01]  /*4a90*/  F2FP.BF16.F32.PACK_AB R154, R237, R154 ;  /* 0x0000009aed9a723e */ /* 0x000fe200000010ff */
[----:B------:R-:W-:Y:S01]  /*4aa0*/  @UP0 UMOV UR9, UR49 ;  /* 0x0000003100090c82 */ /* 0x000fe20008000000 */
        /* <DEDUP_REMOVED lines=88> */
[----:B------:R-:W-:Y:S01]  /*5030*/  LOP3.LUT R197, R0, 0x10, R3, 0x78, !PT ;  /* 0x0000001000c57812 */ /* 0x000fe200078e7803 */
[----:B------:R-:W-:-:S05]  /*5040*/  IMAD.SHL.U32 R0, R3, 0x40, RZ ;  /* 0x0000004003007824 */ /* 0x000fca00078e00ff */
[----:B------:R-:W-:Y:S02]  /*5050*/  LOP3.LUT R0, R197, 0x3800, R0, 0xf8, !PT ;  /* 0x00003800c5007812 */ /* 0x000fe400078ef800 */
[----:B------:R-:W-:Y:S02]  /*5060*/  F2FP.BF16.F32.PACK_AB R193, R199, R193 ;  /* 0x000000c1c7c1723e */ /* 0x000fe400000010ff */
[C---:B------:R-:W-:Y:S01]  /*5070*/  LOP3.LUT R3, R0.reuse, 0x20, RZ, 0x3c, !PT ;  /* 0x0000002000037812 */ /* 0x040fe200078e3cff */
[----:B------:R-:W-:Y:S01]  /*5080*/  VIADD R2, R0, UR56 ;  /* 0x0000003800027c36 */ /* 0x000fe20008000000 */
[----:B--2---:R-:W-:-:S03]  /*5090*/  F2FP.BF16.F32.PACK_AB R194, R198, R194 ;  /* 0x000000c2c6c2723e */ /* 0x004fc600000010ff */
[----:B------:R-:W-:Y:S01]  /*50a0*/  VIADD R3, R3, UR56 ;  /* 0x0000003803037c36 */ /* 0x000fe20008000000 */
[----:B------:R1:W-:Y:S04]  /*50b0*/  STSM.16.M88.4 [R2], R8 ;  /* 0x0000000802007844 */ /* 0x0003e80000000200 */
[----:B------:R-:W-:Y:S01]  /*50c0*/  STSM.16.M88.4 [R2+0x8000], R20 ;  /* 0x0080001402007844 */ /* 0x000fe20000000200 */
[----:B----4-:R-:W-:-:S03]  /*50d0*/  F2FP.BF16.F32.PACK_AB R195, R196, R195 ;  /* 0x000000c3c4c3723e */ /* 0x010fc600000010ff */
[----:B------:R-:W-:Y:S04]  /*50e0*/  STSM.16.M88.4 [R2+0x10000], R164 ;  /* 0x010000a402007844 */ /* 0x000fe80000000200 */
[----:B------:R-:W-:Y:S01]  /*50f0*/  STSM.16.M88.4 [R2+0x18000], R180 ;  /* 0x018000b402007844 */ /* 0x000fe20000000200 */
[----:B-----5:R-:W-:-:S03]  /*5100*/  F2FP.BF16.F32.PACK_AB R146, R149, R148 ;  /* 0x000000949592723e */ /* 0x020fc600000010ff */
[----:B------:R-:W-:Y:S01]  /*5110*/  STSM.16.M88.4 [R2+0x4000], R24 ;  /* 0x0040001802007844 */ /* 0x000fe20000000200 */
[C---:B-1----:R-:W-:Y:S02]  /*5120*/  LOP3.LUT R8, R0.reuse, 0x40, RZ, 0x3c, !PT ;  /* 0x0000004000087812 */ /* 0x042fe400078e3cff */
[----:B------:R-:W-:Y:S01]  /*5130*/  LOP3.LUT R0, R0, 0x60, RZ, 0x3c, !PT ;  /* 0x0000006000007812 */ /* 0x000fe200078e3cff */
[----:B------:R-:W-:Y:S02]  /*5140*/  STSM.16.M88.4 [R2+0xc000], R56 ;  /* 0x00c0003802007844 */ /* 0x000fe40000000200 */
[----:B------:R-:W-:Y:S01]  /*5150*/  VIADD R8, R8, UR56 ;  /* 0x0000003808087c36 */ /* 0x000fe20008000000 */
[----:B------:R-:W-:Y:S01]  /*5160*/  F2FP.BF16.F32.PACK_AB R147, R151, R150 ;  /* 0x000000969793723e */ /* 0x000fe200000010ff */
[----:B------:R-:W-:Y:S01]  /*5170*/  STSM.16.M88.4 [R2+0x14000], R88 ;  /* 0x0140005802007844 */ /* 0x000fe20000000200 */
[----:B------:R-:W-:-:S03]  /*5180*/  VIADD R0, R0, UR56 ;  /* 0x0000003800007c36 */ /* 0x000fc60008000000 */
[----:B------:R-:W-:Y:S04]  /*5190*/  STSM.16.M88.4 [R2+0x1c000], R120 ;  /* 0x01c0007802007844 */ /* 0x000fe80000000200 */
[----:B------:R-:W-:Y:S04]  /*51a0*/  STSM.16.M88.4 [R3], R4 ;  /* 0x0000000403007844 */ /* 0x000fe80000000200 */
[----:B------:R-:W-:Y:S04]  /*51b0*/  STSM.16.M88.4 [R3+0x8000], R152 ;  /* 0x0080009803007844 */ /* 0x000fe80000000200 */
[----:B------:R-:W-:Y:S04]  /*51c0*/  STSM.16.M88.4 [R3+0x10000], R168 ;  /* 0x010000a803007844 */ /* 0x000fe80000000200 */
[----:B------:R-:W-:Y:S04]  /*51d0*/  STSM.16.M88.4 [R3+0x18000], R184 ;  /* 0x018000b803007844 */ /* 0x000fe80000000200 */
[----:B------:R-:W-:Y:S04]  /*51e0*/  STSM.16.M88.4 [R3+0x4000], R32 ;  /* 0x0040002003007844 */ /* 0x000fe80000000200 */
[----:B------:R-:W-:Y:S04]  /*51f0*/  STSM.16.M88.4 [R3+0xc000], R64 ;  /* 0x00c0004003007844 */ /* 0x000fe80000000200 */
[----:B------:R-:W-:Y:S04]  /*5200*/  STSM.16.M88.4 [R3+0x14000], R96 ;  /* 0x0140006003007844 */ /* 0x000fe80000000200 */
        /* <DEDUP_REMOVED lines=16> */
[----:B------:R-:W-:Y:S01]  /*5310*/  STSM.16.M88.4 [R0+0x1c000], R144 ;  /* 0x01c0009000007844 */ /* 0x000fe20000000200 */
[----:B------:R1:W-:Y:S06]  /*5320*/  MEMBAR.ALL.CTA ;  /* 0x0000000000007992 */ /* 0x0003ec0000008000 */
[----:B-1----:R-:W1:Y:S02]  /*5330*/  FENCE.VIEW.ASYNC.S ;  /* 0x00000000000073c6 */ /* 0x002e640000000000 */
[----:B-1----:R-:W-:Y:S06]  /*5340*/  BAR.SYNC.DEFER_BLOCKING 0x0 ;  /* 0x0000000000007b1d */ /* 0x002fec0000010000 */
[----:B------:R1:W-:Y:S01]  /*5350*/  @UP1 UTMASTG.2D [UR12], [UR8] ;  /* 0x0000000c080013b5 */ /* 0x0003e20008008000 */
[----:B------:R0:W-:Y:S01]  /*5360*/  UTMACMDFLUSH ;  /* 0x00000000000079b7 */ /* 0x0001e20000000000 */
[----:B------:R-:W-:-:S04]  /*5370*/  DEPBAR.LE SB0, 0x0 ;  /* 0x000080000000791a */ /* 0x000fc80000000000 */
[----:B------:R-:W-:Y:S06]  /*5380*/  BAR.SYNC.DEFER_BLOCKING 0x0 ;  /* 0x0000000000007b1d */ /* 0x000fec0000010000 */
[----:B-1----:R-:W-:Y:S05]  /*5390*/  EXIT ;  /* 0x000000000000794d */ /* 0x002fea0003800000 */
.L_x_48:
[----:B------:R-:W1:Y:S02]  /*53a0*/  SYNCS.PHASECHK.TRANS64.TRYWAIT P0, [UR21+0x40000], R0 ;  /* 0x04000000ff0075a7 */ /* 0x000e640008000155 */
[----:B-1----:R-:W-:Y:S05]  /*53b0*/  @!P0 BRA `(.L_x_48) ;  /* 0xfffffffc00f88947 */ /* 0x002fea000383ffff */
[----:B------:R-:W-:Y:S05]  /*53c0*/  BRA `(.L_x_50) ;  /* 0xffffffd8009c7947 */ /* 0x000fea000383ffff */
.L_x_51:
[----:B------:R-:W-:-:S00]  /*53d0*/  BRA `(.L_x_51) ;  /* 0xfffffffc00fc7947 */ /* 0x000fc0000383ffff */
[----:B------:R-:W-:-:S00]  /*53e0*/  NOP ;  /* 0x0000000000007918 */ /* 0x000fc00000000000 */
        /* <DEDUP_REMOVED lines=9> */
.L_x_52:


//--------------------- .nv.shared.gluon_wgmma    --------------------------
	.section	.nv.shared.gluon_wgmma,"aw",@nobits
	.sectionflags	@""
	.align	16
	.zero		1024


//--------------------- .nv.shared.reserved.0     --------------------------
	.section	.nv.shared.reserved.0,"aw",@nobits
	.weak		__nv_reservedSMEM_offset_0_alias
	.size		__nv_reservedSMEM_offset_0_alias, 0, 0
	.other		__nv_reservedSMEM_offset_0_alias,@"STO_CUDA_RESERVED_SHARED STV_DEFAULT"
__nv_reservedSMEM_offset_0_alias:
	.zero		0


//--------------------- .nv.constant0.gluon_wgmma --------------------------
	.section	.nv.constant0.gluon_wgmma,"a",@progbits
	.sectionflags	@""
	.align	4
.nv.constant0.gluon_wgmma:
	.zero		608


//--------------------- SYMBOLS --------------------------

	.type		.nv.reservedSmem.offset0,@object
	.size		.nv.reservedSmem.offset0,0x4
